//
// Generated by NVIDIA NVVM Compiler
//
// Compiler Build ID: CL-36424714
// Cuda compilation tools, release 13.0, V13.0.88
// Based on NVVM 20.0.0
//

.version 9.0
.target sm_100
.address_size 64

	// .globl	_Z18vector_max_kernel1PfS_i
// _ZZ18vector_max_kernel2PfS_iE9sharedmem has been demoted
// _ZZ18vector_max_kernel3PfS_iE9sharedmem has been demoted
// _ZZ18vector_max_kernel3PfS_iE3end has been demoted
// _ZZ18vector_max_kernel4PfS_iE9sharedmem has been demoted
// _ZZ18vector_max_kernel4PfS_iE3end has been demoted

.visible .entry _Z18vector_max_kernel1PfS_i(
	.param .u64 .ptr .align 1 _Z18vector_max_kernel1PfS_i_param_0,
	.param .u64 .ptr .align 1 _Z18vector_max_kernel1PfS_i_param_1,
	.param .u32 _Z18vector_max_kernel1PfS_i_param_2
)
{
	.reg .pred 	%p<41>;
	.reg .b32 	%r<43>;
	.reg .b32 	%f<81>;
	.reg .b64 	%rd<23>;

	ld.param.u64 	%rd7, [_Z18vector_max_kernel1PfS_i_param_0];
	ld.param.u64 	%rd8, [_Z18vector_max_kernel1PfS_i_param_1];
	ld.param.u32 	%r24, [_Z18vector_max_kernel1PfS_i_param_2];
	mov.u32 	%r25, %ctaid.x;
	mov.u32 	%r26, %nctaid.x;
	mov.u32 	%r27, %ctaid.y;
	mad.lo.s32 	%r1, %r26, %r27, %r25;
	mov.u32 	%r28, %ntid.x;
	mov.u32 	%r29, %tid.x;
	mad.lo.s32 	%r2, %r1, %r28, %r29;
	setp.ne.s32 	%p1, %r29, 0;
	@%p1 bra 	$L__BB0_16;
	cvta.to.global.u64 	%rd1, %rd7;
	add.s32 	%r30, %r2, 256;
	setp.gt.s32 	%p2, %r30, %r24;
	sub.s32 	%r31, %r24, %r2;
	selp.b32 	%r3, %r31, 256, %p2;
	mul.wide.s32 	%rd9, %r2, 4;
	add.s64 	%rd2, %rd1, %rd9;
	ld.global.f32 	%f80, [%rd2];
	setp.lt.s32 	%p3, %r3, 2;
	@%p3 bra 	$L__BB0_15;
	add.s32 	%r4, %r3, -1;
	add.s32 	%r33, %r3, -2;
	and.b32  	%r5, %r4, 15;
	setp.lt.u32 	%p4, %r33, 15;
	mov.b32 	%r39, 1;
	@%p4 bra 	$L__BB0_6;
	and.b32  	%r35, %r4, -16;
	neg.s32 	%r37, %r35;
	add.s64 	%rd11, %rd9, %rd1;
	add.s64 	%rd22, %rd11, 32;
	mov.b32 	%r36, 0;
$L__BB0_4:
	.pragma "nounroll";
	ld.global.f32 	%f16, [%rd22+-28];
	setp.lt.f32 	%p5, %f80, %f16;
	selp.f32 	%f17, %f16, %f80, %p5;
	ld.global.f32 	%f18, [%rd22+-24];
	setp.lt.f32 	%p6, %f17, %f18;
	selp.f32 	%f19, %f18, %f17, %p6;
	ld.global.f32 	%f20, [%rd22+-20];
	setp.lt.f32 	%p7, %f19, %f20;
	selp.f32 	%f21, %f20, %f19, %p7;
	ld.global.f32 	%f22, [%rd22+-16];
	setp.lt.f32 	%p8, %f21, %f22;
	selp.f32 	%f23, %f22, %f21, %p8;
	ld.global.f32 	%f24, [%rd22+-12];
	setp.lt.f32 	%p9, %f23, %f24;
	selp.f32 	%f25, %f24, %f23, %p9;
	ld.global.f32 	%f26, [%rd22+-8];
	setp.lt.f32 	%p10, %f25, %f26;
	selp.f32 	%f27, %f26, %f25, %p10;
	ld.global.f32 	%f28, [%rd22+-4];
	setp.lt.f32 	%p11, %f27, %f28;
	selp.f32 	%f29, %f28, %f27, %p11;
	ld.global.f32 	%f30, [%rd22];
	setp.lt.f32 	%p12, %f29, %f30;
	selp.f32 	%f31, %f30, %f29, %p12;
	ld.global.f32 	%f32, [%rd22+4];
	setp.lt.f32 	%p13, %f31, %f32;
	selp.f32 	%f33, %f32, %f31, %p13;
	ld.global.f32 	%f34, [%rd22+8];
	setp.lt.f32 	%p14, %f33, %f34;
	selp.f32 	%f35, %f34, %f33, %p14;
	ld.global.f32 	%f36, [%rd22+12];
	setp.lt.f32 	%p15, %f35, %f36;
	selp.f32 	%f37, %f36, %f35, %p15;
	ld.global.f32 	%f38, [%rd22+16];
	setp.lt.f32 	%p16, %f37, %f38;
	selp.f32 	%f39, %f38, %f37, %p16;
	ld.global.f32 	%f40, [%rd22+20];
	setp.lt.f32 	%p17, %f39, %f40;
	selp.f32 	%f41, %f40, %f39, %p17;
	ld.global.f32 	%f42, [%rd22+24];
	setp.lt.f32 	%p18, %f41, %f42;
	selp.f32 	%f43, %f42, %f41, %p18;
	ld.global.f32 	%f44, [%rd22+28];
	setp.lt.f32 	%p19, %f43, %f44;
	selp.f32 	%f45, %f44, %f43, %p19;
	ld.global.f32 	%f46, [%rd22+32];
	setp.lt.f32 	%p20, %f45, %f46;
	selp.f32 	%f80, %f46, %f45, %p20;
	add.s32 	%r37, %r37, 16;
	add.s32 	%r36, %r36, 16;
	add.s64 	%rd22, %rd22, 64;
	setp.ne.s32 	%p21, %r37, 0;
	@%p21 bra 	$L__BB0_4;
	add.s32 	%r39, %r36, 1;
$L__BB0_6:
	setp.eq.s32 	%p22, %r5, 0;
	@%p22 bra 	$L__BB0_15;
	and.b32  	%r13, %r4, 7;
	setp.lt.u32 	%p23, %r5, 8;
	@%p23 bra 	$L__BB0_9;
	mul.wide.s32 	%rd12, %r39, 4;
	add.s64 	%rd13, %rd2, %rd12;
	ld.global.f32 	%f48, [%rd13];
	setp.lt.f32 	%p24, %f80, %f48;
	selp.f32 	%f49, %f48, %f80, %p24;
	ld.global.f32 	%f50, [%rd13+4];
	setp.lt.f32 	%p25, %f49, %f50;
	selp.f32 	%f51, %f50, %f49, %p25;
	ld.global.f32 	%f52, [%rd13+8];
	setp.lt.f32 	%p26, %f51, %f52;
	selp.f32 	%f53, %f52, %f51, %p26;
	ld.global.f32 	%f54, [%rd13+12];
	setp.lt.f32 	%p27, %f53, %f54;
	selp.f32 	%f55, %f54, %f53, %p27;
	ld.global.f32 	%f56, [%rd13+16];
	setp.lt.f32 	%p28, %f55, %f56;
	selp.f32 	%f57, %f56, %f55, %p28;
	ld.global.f32 	%f58, [%rd13+20];
	setp.lt.f32 	%p29, %f57, %f58;
	selp.f32 	%f59, %f58, %f57, %p29;
	ld.global.f32 	%f60, [%rd13+24];
	setp.lt.f32 	%p30, %f59, %f60;
	selp.f32 	%f61, %f60, %f59, %p30;
	ld.global.f32 	%f62, [%rd13+28];
	setp.lt.f32 	%p31, %f61, %f62;
	selp.f32 	%f80, %f62, %f61, %p31;
	add.s32 	%r39, %r39, 8;
$L__BB0_9:
	setp.eq.s32 	%p32, %r13, 0;
	@%p32 bra 	$L__BB0_15;
	and.b32  	%r16, %r4, 3;
	setp.lt.u32 	%p33, %r13, 4;
	@%p33 bra 	$L__BB0_12;
	mul.wide.s32 	%rd14, %r39, 4;
	add.s64 	%rd15, %rd2, %rd14;
	ld.global.f32 	%f64, [%rd15];
	setp.lt.f32 	%p34, %f80, %f64;
	selp.f32 	%f65, %f64, %f80, %p34;
	ld.global.f32 	%f66, [%rd15+4];
	setp.lt.f32 	%p35, %f65, %f66;
	selp.f32 	%f67, %f66, %f65, %p35;
	ld.global.f32 	%f68, [%rd15+8];
	setp.lt.f32 	%p36, %f67, %f68;
	selp.f32 	%f69, %f68, %f67, %p36;
	ld.global.f32 	%f70, [%rd15+12];
	setp.lt.f32 	%p37, %f69, %f70;
	selp.f32 	%f80, %f70, %f69, %p37;
	add.s32 	%r39, %r39, 4;
$L__BB0_12:
	setp.eq.s32 	%p38, %r16, 0;
	@%p38 bra 	$L__BB0_15;
	neg.s32 	%r41, %r16;
$L__BB0_14:
	.pragma "nounroll";
	mul.wide.s32 	%rd17, %r39, 4;
	add.s64 	%rd18, %rd2, %rd17;
	ld.global.f32 	%f71, [%rd18];
	setp.lt.f32 	%p39, %f80, %f71;
	selp.f32 	%f80, %f71, %f80, %p39;
	add.s32 	%r39, %r39, 1;
	add.s32 	%r41, %r41, 1;
	setp.ne.s32 	%p40, %r41, 0;
	@%p40 bra 	$L__BB0_14;
$L__BB0_15:
	cvta.to.global.u64 	%rd19, %rd8;
	mul.wide.s32 	%rd20, %r1, 4;
	add.s64 	%rd21, %rd19, %rd20;
	st.global.f32 	[%rd21], %f80;
$L__BB0_16:
	ret;

}
	// .globl	_Z18vector_max_kernel2PfS_i
.visible .entry _Z18vector_max_kernel2PfS_i(
	.param .u64 .ptr .align 1 _Z18vector_max_kernel2PfS_i_param_0,
	.param .u64 .ptr .align 1 _Z18vector_max_kernel2PfS_i_param_1,
	.param .u32 _Z18vector_max_kernel2PfS_i_param_2
)
{
	.reg .pred 	%p<41>;
	.reg .b32 	%r<60>;
	.reg .b32 	%f<82>;
	.reg .b64 	%rd<9>;
	// demoted variable
	.shared .align 4 .b8 _ZZ18vector_max_kernel2PfS_iE9sharedmem[1024];
	ld.param.u64 	%rd2, [_Z18vector_max_kernel2PfS_i_param_0];
	ld.param.u64 	%rd1, [_Z18vector_max_kernel2PfS_i_param_1];
	ld.param.u32 	%r27, [_Z18vector_max_kernel2PfS_i_param_2];
	cvta.to.global.u64 	%rd3, %rd2;
	mov.u32 	%r28, %ctaid.x;
	mov.u32 	%r29, %nctaid.x;
	mov.u32 	%r30, %ctaid.y;
	mad.lo.s32 	%r1, %r29, %r30, %r28;
	mov.u32 	%r31, %ntid.x;
	mov.u32 	%r32, %tid.x;
	mad.lo.s32 	%r2, %r1, %r31, %r32;
	mul.wide.s32 	%rd4, %r2, 4;
	add.s64 	%rd5, %rd3, %rd4;
	ld.global.f32 	%f15, [%rd5];
	shl.b32 	%r33, %r32, 2;
	mov.u32 	%r34, _ZZ18vector_max_kernel2PfS_iE9sharedmem;
	add.s32 	%r35, %r34, %r33;
	st.shared.f32 	[%r35], %f15;
	bar.sync 	0;
	setp.ne.s32 	%p1, %r32, 0;
	@%p1 bra 	$L__BB1_16;
	add.s32 	%r36, %r2, 256;
	setp.gt.s32 	%p2, %r36, %r27;
	sub.s32 	%r37, %r27, %r2;
	selp.b32 	%r3, %r37, 256, %p2;
	ld.shared.f32 	%f81, [_ZZ18vector_max_kernel2PfS_iE9sharedmem];
	setp.lt.s32 	%p3, %r3, 2;
	@%p3 bra 	$L__BB1_15;
	add.s32 	%r4, %r3, -1;
	add.s32 	%r39, %r3, -2;
	and.b32  	%r5, %r4, 15;
	setp.lt.u32 	%p4, %r39, 15;
	mov.b32 	%r56, 1;
	@%p4 bra 	$L__BB1_6;
	add.s32 	%r52, %r34, 32;
	and.b32  	%r43, %r4, -16;
	neg.s32 	%r54, %r43;
	mov.b32 	%r53, 0;
$L__BB1_4:
	.pragma "nounroll";
	ld.shared.f32 	%f17, [%r52+-28];
	setp.lt.f32 	%p5, %f81, %f17;
	selp.f32 	%f18, %f17, %f81, %p5;
	ld.shared.f32 	%f19, [%r52+-24];
	setp.lt.f32 	%p6, %f18, %f19;
	selp.f32 	%f20, %f19, %f18, %p6;
	ld.shared.f32 	%f21, [%r52+-20];
	setp.lt.f32 	%p7, %f20, %f21;
	selp.f32 	%f22, %f21, %f20, %p7;
	ld.shared.f32 	%f23, [%r52+-16];
	setp.lt.f32 	%p8, %f22, %f23;
	selp.f32 	%f24, %f23, %f22, %p8;
	ld.shared.f32 	%f25, [%r52+-12];
	setp.lt.f32 	%p9, %f24, %f25;
	selp.f32 	%f26, %f25, %f24, %p9;
	ld.shared.f32 	%f27, [%r52+-8];
	setp.lt.f32 	%p10, %f26, %f27;
	selp.f32 	%f28, %f27, %f26, %p10;
	ld.shared.f32 	%f29, [%r52+-4];
	setp.lt.f32 	%p11, %f28, %f29;
	selp.f32 	%f30, %f29, %f28, %p11;
	ld.shared.f32 	%f31, [%r52];
	setp.lt.f32 	%p12, %f30, %f31;
	selp.f32 	%f32, %f31, %f30, %p12;
	ld.shared.f32 	%f33, [%r52+4];
	setp.lt.f32 	%p13, %f32, %f33;
	selp.f32 	%f34, %f33, %f32, %p13;
	ld.shared.f32 	%f35, [%r52+8];
	setp.lt.f32 	%p14, %f34, %f35;
	selp.f32 	%f36, %f35, %f34, %p14;
	ld.shared.f32 	%f37, [%r52+12];
	setp.lt.f32 	%p15, %f36, %f37;
	selp.f32 	%f38, %f37, %f36, %p15;
	ld.shared.f32 	%f39, [%r52+16];
	setp.lt.f32 	%p16, %f38, %f39;
	selp.f32 	%f40, %f39, %f38, %p16;
	ld.shared.f32 	%f41, [%r52+20];
	setp.lt.f32 	%p17, %f40, %f41;
	selp.f32 	%f42, %f41, %f40, %p17;
	ld.shared.f32 	%f43, [%r52+24];
	setp.lt.f32 	%p18, %f42, %f43;
	selp.f32 	%f44, %f43, %f42, %p18;
	ld.shared.f32 	%f45, [%r52+28];
	setp.lt.f32 	%p19, %f44, %f45;
	selp.f32 	%f46, %f45, %f44, %p19;
	ld.shared.f32 	%f47, [%r52+32];
	setp.lt.f32 	%p20, %f46, %f47;
	selp.f32 	%f81, %f47, %f46, %p20;
	add.s32 	%r54, %r54, 16;
	add.s32 	%r53, %r53, 16;
	add.s32 	%r52, %r52, 64;
	setp.ne.s32 	%p21, %r54, 0;
	@%p21 bra 	$L__BB1_4;
	add.s32 	%r56, %r53, 1;
$L__BB1_6:
	setp.eq.s32 	%p22, %r5, 0;
	@%p22 bra 	$L__BB1_15;
	and.b32  	%r15, %r4, 7;
	setp.lt.u32 	%p23, %r5, 8;
	@%p23 bra 	$L__BB1_9;
	shl.b32 	%r44, %r56, 2;
	add.s32 	%r46, %r34, %r44;
	ld.shared.f32 	%f49, [%r46];
	setp.lt.f32 	%p24, %f81, %f49;
	selp.f32 	%f50, %f49, %f81, %p24;
	ld.shared.f32 	%f51, [%r46+4];
	setp.lt.f32 	%p25, %f50, %f51;
	selp.f32 	%f52, %f51, %f50, %p25;
	ld.shared.f32 	%f53, [%r46+8];
	setp.lt.f32 	%p26, %f52, %f53;
	selp.f32 	%f54, %f53, %f52, %p26;
	ld.shared.f32 	%f55, [%r46+12];
	setp.lt.f32 	%p27, %f54, %f55;
	selp.f32 	%f56, %f55, %f54, %p27;
	ld.shared.f32 	%f57, [%r46+16];
	setp.lt.f32 	%p28, %f56, %f57;
	selp.f32 	%f58, %f57, %f56, %p28;
	ld.shared.f32 	%f59, [%r46+20];
	setp.lt.f32 	%p29, %f58, %f59;
	selp.f32 	%f60, %f59, %f58, %p29;
	ld.shared.f32 	%f61, [%r46+24];
	setp.lt.f32 	%p30, %f60, %f61;
	selp.f32 	%f62, %f61, %f60, %p30;
	ld.shared.f32 	%f63, [%r46+28];
	setp.lt.f32 	%p31, %f62, %f63;
	selp.f32 	%f81, %f63, %f62, %p31;
	add.s32 	%r56, %r56, 8;
$L__BB1_9:
	setp.eq.s32 	%p32, %r15, 0;
	@%p32 bra 	$L__BB1_15;
	and.b32  	%r18, %r4, 3;
	setp.lt.u32 	%p33, %r15, 4;
	@%p33 bra 	$L__BB1_12;
	shl.b32 	%r47, %r56, 2;
	add.s32 	%r49, %r34, %r47;
	ld.shared.f32 	%f65, [%r49];
	setp.lt.f32 	%p34, %f81, %f65;
	selp.f32 	%f66, %f65, %f81, %p34;
	ld.shared.f32 	%f67, [%r49+4];
	setp.lt.f32 	%p35, %f66, %f67;
	selp.f32 	%f68, %f67, %f66, %p35;
	ld.shared.f32 	%f69, [%r49+8];
	setp.lt.f32 	%p36, %f68, %f69;
	selp.f32 	%f70, %f69, %f68, %p36;
	ld.shared.f32 	%f71, [%r49+12];
	setp.lt.f32 	%p37, %f70, %f71;
	selp.f32 	%f81, %f71, %f70, %p37;
	add.s32 	%r56, %r56, 4;
$L__BB1_12:
	setp.eq.s32 	%p38, %r18, 0;
	@%p38 bra 	$L__BB1_15;
	shl.b32 	%r50, %r56, 2;
	add.s32 	%r59, %r34, %r50;
	neg.s32 	%r58, %r18;
$L__BB1_14:
	.pragma "nounroll";
	ld.shared.f32 	%f72, [%r59];
	setp.lt.f32 	%p39, %f81, %f72;
	selp.f32 	%f81, %f72, %f81, %p39;
	add.s32 	%r59, %r59, 4;
	add.s32 	%r58, %r58, 1;
	setp.ne.s32 	%p40, %r58, 0;
	@%p40 bra 	$L__BB1_14;
$L__BB1_15:
	cvta.to.global.u64 	%rd6, %rd1;
	mul.wide.s32 	%rd7, %r1, 4;
	add.s64 	%rd8, %rd6, %rd7;
	st.global.f32 	[%rd8], %f81;
$L__BB1_16:
	ret;

}
	// .globl	_Z18vector_max_kernel3PfS_i
.visible .entry _Z18vector_max_kernel3PfS_i(
	.param .u64 .ptr .align 1 _Z18vector_max_kernel3PfS_i_param_0,
	.param .u64 .ptr .align 1 _Z18vector_max_kernel3PfS_i_param_1,
	.param .u32 _Z18vector_max_kernel3PfS_i_param_2
)
{
	.reg .pred 	%p<10>;
	.reg .b32 	%r<27>;
	.reg .b32 	%f<5>;
	.reg .b64 	%rd<9>;
	// demoted variable
	.shared .align 4 .b8 _ZZ18vector_max_kernel3PfS_iE9sharedmem[1024];
	// demoted variable
	.shared .align 4 .u32 _ZZ18vector_max_kernel3PfS_iE3end;
	ld.param.u64 	%rd2, [_Z18vector_max_kernel3PfS_i_param_0];
	ld.param.u64 	%rd1, [_Z18vector_max_kernel3PfS_i_param_1];
	ld.param.u32 	%r8, [_Z18vector_max_kernel3PfS_i_param_2];
	cvta.to.global.u64 	%rd3, %rd2;
	mov.u32 	%r9, %ctaid.x;
	mov.u32 	%r10, %nctaid.x;
	mov.u32 	%r11, %ctaid.y;
	mad.lo.s32 	%r1, %r10, %r11, %r9;
	mov.u32 	%r12, %ntid.x;
	mov.u32 	%r2, %tid.x;
	mad.lo.s32 	%r3, %r1, %r12, %r2;
	shl.b32 	%r13, %r2, 2;
	mov.u32 	%r14, _ZZ18vector_max_kernel3PfS_iE9sharedmem;
	add.s32 	%r4, %r14, %r13;
	mul.wide.s32 	%rd4, %r3, 4;
	add.s64 	%rd5, %rd3, %rd4;
	ld.global.f32 	%f2, [%rd5];
	st.shared.f32 	[%r4], %f2;
	bar.sync 	0;
	setp.ne.s32 	%p1, %r2, 0;
	@%p1 bra 	$L__BB2_3;
	add.s32 	%r15, %r3, 256;
	setp.gt.s32 	%p2, %r15, %r8;
	sub.s32 	%r16, %r8, %r3;
	selp.b32 	%r5, %r16, 256, %p2;
	st.shared.u32 	[_ZZ18vector_max_kernel3PfS_iE3end], %r5;
	and.b32  	%r17, %r5, 1;
	setp.eq.b32 	%p3, %r17, 1;
	not.pred 	%p4, %p3;
	@%p4 bra 	$L__BB2_3;
	add.s32 	%r18, %r5, 1;
	st.shared.u32 	[_ZZ18vector_max_kernel3PfS_iE3end], %r18;
$L__BB2_3:
	bar.sync 	0;
	ld.shared.u32 	%r19, [_ZZ18vector_max_kernel3PfS_iE3end];
	setp.lt.s32 	%p5, %r19, 2;
	@%p5 bra 	$L__BB2_9;
	mov.b32 	%r26, 1;
$L__BB2_5:
	mov.u32 	%r6, %r26;
	shl.b32 	%r26, %r6, 1;
	add.s32 	%r21, %r26, -1;
	and.b32  	%r22, %r21, %r2;
	setp.ne.s32 	%p6, %r22, 0;
	@%p6 bra 	$L__BB2_8;
	ld.shared.f32 	%f3, [%r4];
	shl.b32 	%r23, %r6, 2;
	add.s32 	%r24, %r4, %r23;
	ld.shared.f32 	%f1, [%r24];
	setp.geu.f32 	%p7, %f3, %f1;
	@%p7 bra 	$L__BB2_8;
	st.shared.f32 	[%r4], %f1;
$L__BB2_8:
	bar.sync 	0;
	ld.shared.u32 	%r25, [_ZZ18vector_max_kernel3PfS_iE3end];
	setp.lt.s32 	%p8, %r26, %r25;
	@%p8 bra 	$L__BB2_5;
$L__BB2_9:
	setp.ne.s32 	%p9, %r2, 0;
	@%p9 bra 	$L__BB2_11;
	ld.shared.f32 	%f4, [_ZZ18vector_max_kernel3PfS_iE9sharedmem];
	cvta.to.global.u64 	%rd6, %rd1;
	mul.wide.s32 	%rd7, %r1, 4;
	add.s64 	%rd8, %rd6, %rd7;
	st.global.f32 	[%rd8], %f4;
$L__BB2_11:
	ret;

}
	// .globl	_Z18vector_max_kernel4PfS_i
.visible .entry _Z18vector_max_kernel4PfS_i(
	.param .u64 .ptr .align 1 _Z18vector_max_kernel4PfS_i_param_0,
	.param .u64 .ptr .align 1 _Z18vector_max_kernel4PfS_i_param_1,
	.param .u32 _Z18vector_max_kernel4PfS_i_param_2
)
{
	.reg .pred 	%p<16>;
	.reg .b32 	%r<30>;
	.reg .b32 	%f<73>;
	.reg .b64 	%rd<9>;
	// demoted variable
	.shared .align 4 .b8 _ZZ18vector_max_kernel4PfS_iE9sharedmem[1024];
	// demoted variable
	.shared .align 4 .u32 _ZZ18vector_max_kernel4PfS_iE3end;
	ld.param.u64 	%rd2, [_Z18vector_max_kernel4PfS_i_param_0];
	ld.param.u64 	%rd1, [_Z18vector_max_kernel4PfS_i_param_1];
	ld.param.u32 	%r8, [_Z18vector_max_kernel4PfS_i_param_2];
	cvta.to.global.u64 	%rd3, %rd2;
	mov.u32 	%r9, %ctaid.x;
	mov.u32 	%r10, %nctaid.x;
	mov.u32 	%r11, %ctaid.y;
	mad.lo.s32 	%r1, %r10, %r11, %r9;
	mov.u32 	%r12, %ntid.x;
	mov.u32 	%r2, %tid.x;
	mad.lo.s32 	%r3, %r1, %r12, %r2;
	shl.b32 	%r13, %r2, 2;
	mov.u32 	%r14, _ZZ18vector_max_kernel4PfS_iE9sharedmem;
	add.s32 	%r4, %r14, %r13;
	mul.wide.s32 	%rd4, %r3, 4;
	add.s64 	%rd5, %rd3, %rd4;
	ld.global.f32 	%f6, [%rd5];
	st.shared.f32 	[%r4], %f6;
	bar.sync 	0;
	setp.ne.s32 	%p1, %r2, 0;
	@%p1 bra 	$L__BB3_5;
	add.s32 	%r15, %r3, 256;
	setp.gt.s32 	%p2, %r15, %r8;
	sub.s32 	%r16, %r8, %r3;
	cvt.rn.f32.s32 	%f8, %r16;
	selp.f32 	%f9, %f8, 0f43800000, %p2;
	setp.lt.f32 	%p3, %f9, 0f00800000;
	mul.f32 	%f10, %f9, 0f4B000000;
	selp.f32 	%f11, %f10, %f9, %p3;
	selp.f32 	%f12, 0fC1B80000, 0f00000000, %p3;
	mov.b32 	%r17, %f11;
	add.s32 	%r18, %r17, -1060439283;
	and.b32  	%r19, %r18, -8388608;
	sub.s32 	%r20, %r17, %r19;
	mov.b32 	%f13, %r20;
	cvt.rn.f32.s32 	%f14, %r19;
	fma.rn.f32 	%f15, %f14, 0f34000000, %f12;
	add.f32 	%f16, %f13, 0fBF800000;
	fma.rn.f32 	%f17, %f16, 0f3DC6B27F, 0fBE2C7F30;
	fma.rn.f32 	%f18, %f17, %f16, 0f3E2FCF2A;
	fma.rn.f32 	%f19, %f18, %f16, 0fBE374E43;
	fma.rn.f32 	%f20, %f19, %f16, 0f3E520BF4;
	fma.rn.f32 	%f21, %f20, %f16, 0fBE763C8B;
	fma.rn.f32 	%f22, %f21, %f16, 0f3E93BF99;
	fma.rn.f32 	%f23, %f22, %f16, 0fBEB8AA49;
	fma.rn.f32 	%f24, %f23, %f16, 0f3EF6384A;
	fma.rn.f32 	%f25, %f24, %f16, 0fBF38AA3B;
	mul.f32 	%f26, %f16, %f25;
	mul.f32 	%f27, %f16, %f26;
	fma.rn.f32 	%f28, %f16, 0f3FB8AA3B, %f27;
	add.f32 	%f29, %f15, %f28;
	setp.gt.u32 	%p4, %r17, 2139095039;
	fma.rn.f32 	%f30, %f11, 0f7F800000, 0f7F800000;
	selp.f32 	%f31, %f30, %f29, %p4;
	setp.eq.f32 	%p5, %f11, 0f00000000;
	cvt.rpi.f32.f32 	%f32, %f31;
	selp.f32 	%f1, 0fFF800000, %f32, %p5;
	setp.eq.f32 	%p6, %f1, 0f00000000;
	mov.f32 	%f72, 0f3F800000;
	@%p6 bra 	$L__BB3_4;
	mov.f32 	%f33, 0f00000000;
	mov.f32 	%f34, 0f3F000000;
	mul.rn.f32 	%f35, %f34, %f33;
	mov.f32 	%f36, 0f3DF6384F;
	mul.rn.f32 	%f37, %f36, %f33;
	mul.f32 	%f38, %f37, 0f40400000;
	fma.rn.f32 	%f39, %f35, 0f3FB8AA3B, 0f00000000;
	add.f32 	%f40, %f39, 0f00000000;
	fma.rn.f32 	%f41, %f38, %f35, %f40;
	fma.rn.f32 	%f42, %f37, 0f00000000, %f41;
	mov.f32 	%f43, 0f3F800000;
	add.rn.f32 	%f44, %f43, %f42;
	mul.rn.f32 	%f45, %f44, %f1;
	cvt.rni.f32.f32 	%f46, %f45;
	sub.f32 	%f47, %f45, %f46;
	neg.f32 	%f48, %f45;
	fma.rn.f32 	%f49, %f44, %f1, %f48;
	mov.f32 	%f50, 0fBF800000;
	add.rn.f32 	%f51, %f44, %f50;
	neg.f32 	%f52, %f51;
	add.rn.f32 	%f53, %f42, %f52;
	fma.rn.f32 	%f54, %f53, %f1, %f49;
	add.f32 	%f55, %f47, %f54;
	setp.gt.f32 	%p7, %f46, 0f00000000;
	selp.b32 	%r21, 0, -2097152000, %p7;
	abs.f32 	%f56, %f1;
	setp.num.f32 	%p8, %f56, %f56;
	setp.lt.f32 	%p9, %f45, 0f00000000;
	selp.f32 	%f57, 0f00000000, 0f7F800000, %p9;
	abs.f32 	%f58, %f45;
	setp.gt.f32 	%p10, %f58, 0f43180000;
	cvt.rzi.s32.f32 	%r22, %f46;
	shl.b32 	%r23, %r22, 23;
	sub.s32 	%r24, %r23, %r21;
	mov.b32 	%f59, %r24;
	add.s32 	%r25, %r21, 2130706432;
	mov.b32 	%f60, %r25;
	fma.rn.f32 	%f61, %f55, 0f391FCB8E, 0f3AAF85ED;
	fma.rn.f32 	%f62, %f61, %f55, 0f3C1D9856;
	fma.rn.f32 	%f63, %f62, %f55, 0f3D6357BB;
	fma.rn.f32 	%f64, %f63, %f55, 0f3E75FDEC;
	fma.rn.f32 	%f65, %f64, %f55, 0f3F317218;
	fma.rn.f32 	%f66, %f65, %f55, 0f3F800000;
	mul.f32 	%f67, %f66, %f60;
	mul.f32 	%f68, %f67, %f59;
	selp.f32 	%f72, %f57, %f68, %p10;
	@%p8 bra 	$L__BB3_4;
	mov.f32 	%f69, 0f40000000;
	add.rn.f32 	%f72, %f69, %f1;
$L__BB3_4:
	cvt.rzi.s32.f32 	%r26, %f72;
	st.shared.u32 	[_ZZ18vector_max_kernel4PfS_iE3end], %r26;
$L__BB3_5:
	bar.sync 	0;
	ld.shared.u32 	%r29, [_ZZ18vector_max_kernel4PfS_iE3end];
	setp.lt.s32 	%p11, %r29, 2;
	@%p11 bra 	$L__BB3_10;
$L__BB3_6:
	mov.u32 	%r6, %r29;
	shr.u32 	%r29, %r6, 1;
	setp.ge.u32 	%p12, %r2, %r29;
	@%p12 bra 	$L__BB3_9;
	ld.shared.f32 	%f70, [%r4];
	shl.b32 	%r27, %r29, 2;
	add.s32 	%r28, %r4, %r27;
	ld.shared.f32 	%f5, [%r28];
	setp.geu.f32 	%p13, %f70, %f5;
	@%p13 bra 	$L__BB3_9;
	st.shared.f32 	[%r4], %f5;
$L__BB3_9:
	bar.sync 	0;
	setp.gt.u32 	%p14, %r6, 3;
	@%p14 bra 	$L__BB3_6;
$L__BB3_10:
	setp.ne.s32 	%p15, %r2, 0;
	@%p15 bra 	$L__BB3_12;
	ld.shared.f32 	%f71, [_ZZ18vector_max_kernel4PfS_iE9sharedmem];
	cvta.to.global.u64 	%rd6, %rd1;
	mul.wide.s32 	%rd7, %r1, 4;
	add.s64 	%rd8, %rd6, %rd7;
	st.global.f32 	[%rd8], %f71;
$L__BB3_12:
	ret;

}


// ===== COMPILED SASS (sm_100) =====

	.target	sm_100

	.elftype	@"ET_EXEC"


//--------------------- .note.nv.tkinfo           --------------------------
	.section	.note.nv.tkinfo,"",@"SHT_NOTE"
	.sectionflags	@"SHF_NOTE_NV_TKINFO"
	.tkinfo
        /*0018*/ 	.word	0x00000002
        /*0030*/ 	.string	""
        /*0030*/ 	.string	"ptxas"
        /*0030*/ 	.string	"Cuda compilation tools, release 13.0, V13.0.88"
        /*0030*/ 	.string	"Build cuda_13.0.r13.0/compiler.36424714_0"
        /*0030*/ 	.string	"-arch sm_100 -m 64 "



//--------------------- .note.nv.cuinfo           --------------------------
	.section	.note.nv.cuinfo,"",@"SHT_NOTE"
	.sectionflags	@"SHF_NOTE_NV_CUINFO"
        /*0018*/ 	.short	0x0002
        /*001a*/ 	.short	0x0064
        /*001c*/ 	.short	0x0082
	.zero		2


//--------------------- .nv.info                  --------------------------
	.section	.nv.info,"",@"SHT_CUDA_INFO"
	.align	4


	//----- nvinfo : EIATTR_REGCOUNT
	.align		4
        /*0000*/ 	.byte	0x04, 0x2f
        /*0002*/ 	.short	(.L_1 - .L_0)
	.align		4
.L_0:
        /*0004*/ 	.word	index@(_Z18vector_max_kernel1PfS_i)
        /*0008*/ 	.word	0x00000020


	//----- nvinfo : EIATTR_FRAME_SIZE
	.align		4
.L_1:
        /*000c*/ 	.byte	0x04, 0x11
        /*000e*/ 	.short	(.L_3 - .L_2)
	.align		4
.L_2:
        /*0010*/ 	.word	index@(_Z18vector_max_kernel1PfS_i)
        /*0014*/ 	.word	0x00000000


	//----- nvinfo : EIATTR_REGCOUNT
	.align		4
.L_3:
        /*0018*/ 	.byte	0x04, 0x2f
        /*001a*/ 	.short	(.L_5 - .L_4)
	.align		4
.L_4:
        /*001c*/ 	.word	index@(_Z18vector_max_kernel2PfS_i)
        /*0020*/ 	.word	0x00000015


	//----- nvinfo : EIATTR_FRAME_SIZE
	.align		4
.L_5:
        /*0024*/ 	.byte	0x04, 0x11
        /*0026*/ 	.short	(.L_7 - .L_6)
	.align		4
.L_6:
        /*0028*/ 	.word	index@(_Z18vector_max_kernel2PfS_i)
        /*002c*/ 	.word	0x00000000


	//----- nvinfo : EIATTR_REGCOUNT
	.align		4
.L_7:
        /*0030*/ 	.byte	0x04, 0x2f
        /*0032*/ 	.short	(.L_9 - .L_8)
	.align		4
.L_8:
        /*0034*/ 	.word	index@(_Z18vector_max_kernel3PfS_i)
        /*0038*/ 	.word	0x0000000a


	//----- nvinfo : EIATTR_FRAME_SIZE
	.align		4
.L_9:
        /*003c*/ 	.byte	0x04, 0x11
        /*003e*/ 	.short	(.L_11 - .L_10)
	.align		4
.L_10:
        /*0040*/ 	.word	index@(_Z18vector_max_kernel3PfS_i)
        /*0044*/ 	.word	0x00000000


	//----- nvinfo : EIATTR_REGCOUNT
	.align		4
.L_11:
        /*0048*/ 	.byte	0x04, 0x2f
        /*004a*/ 	.short	(.L_13 - .L_12)
	.align		4
.L_12:
        /*004c*/ 	.word	index@(_Z18vector_max_kernel4PfS_i)
        /*0050*/ 	.word	0x0000000e


	//----- nvinfo : EIATTR_FRAME_SIZE
	.align		4
.L_13:
        /*0054*/ 	.byte	0x04, 0x11
        /*0056*/ 	.short	(.L_15 - .L_14)
	.align		4
.L_14:
        /*0058*/ 	.word	index@(_Z18vector_max_kernel4PfS_i)
        /*005c*/ 	.word	0x00000000


	//----- nvinfo : EIATTR_MIN_STACK_SIZE
	.align		4
.L_15:
        /*0060*/ 	.byte	0x04, 0x12
        /*0062*/ 	.short	(.L_17 - .L_16)
	.align		4
.L_16:
        /*0064*/ 	.word	index@(_Z18vector_max_kernel4PfS_i)
        /*0068*/ 	.word	0x00000000


	//----- nvinfo : EIATTR_MIN_STACK_SIZE
	.align		4
.L_17:
        /*006c*/ 	.byte	0x04, 0x12
        /*006e*/ 	.short	(.L_19 - .L_18)
	.align		4
.L_18:
        /*0070*/ 	.word	index@(_Z18vector_max_kernel3PfS_i)
        /*0074*/ 	.word	0x00000000


	//----- nvinfo : EIATTR_MIN_STACK_SIZE
	.align		4
.L_19:
        /*0078*/ 	.byte	0x04, 0x12
        /*007a*/ 	.short	(.L_21 - .L_20)
	.align		4
.L_20:
        /*007c*/ 	.word	index@(_Z18vector_max_kernel2PfS_i)
        /*0080*/ 	.word	0x00000000


	//----- nvinfo : EIATTR_MIN_STACK_SIZE
	.align		4
.L_21:
        /*0084*/ 	.byte	0x04, 0x12
        /*0086*/ 	.short	(.L_23 - .L_22)
	.align		4
.L_22:
        /*0088*/ 	.word	index@(_Z18vector_max_kernel1PfS_i)
        /*008c*/ 	.word	0x00000000
.L_23:


//--------------------- .nv.compat                --------------------------
	.section	.nv.compat,"",@"SHT_CUDA_COMPAT_INFO"
	.align	4
        /*0000*/ 	.byte	0x02, 0x09, 0x00, 0x00, 0x02, 0x02, 0x01, 0x00, 0x02, 0x05, 0x05, 0x00, 0x03, 0x07, 0x01, 0x01
        /*0010*/ 	.byte	0x02, 0x03, 0x00, 0x00, 0x02, 0x06, 0x01, 0x00, 0x04, 0x0b, 0x08, 0x00, 0x01, 0x00, 0x00, 0x00
        /*0020*/ 	.byte	0x00, 0x00, 0x00, 0x00


//--------------------- .nv.info._Z18vector_max_kernel4PfS_i --------------------------
	.section	.nv.info._Z18vector_max_kernel4PfS_i,"",@"SHT_CUDA_INFO"
	.sectionflags	@""
	.align	4


	//----- nvinfo : EIATTR_CUDA_API_VERSION
	.align		4
        /*0000*/ 	.byte	0x04, 0x37
        /*0002*/ 	.short	(.L_25 - .L_24)
.L_24:
        /*0004*/ 	.word	0x00000082


	//----- nvinfo : EIATTR_KPARAM_INFO
	.align		4
.L_25:
        /*0008*/ 	.byte	0x04, 0x17
        /*000a*/ 	.short	(.L_27 - .L_26)
.L_26:
        /*000c*/ 	.word	0x00000000
        /*0010*/ 	.short	0x0002
        /*0012*/ 	.short	0x0010
        /*0014*/ 	.byte	0x00, 0xf0, 0x11, 0x00


	//----- nvinfo : EIATTR_KPARAM_INFO
	.align		4
.L_27:
        /*0018*/ 	.byte	0x04, 0x17
        /*001a*/ 	.short	(.L_29 - .L_28)
.L_28:
        /*001c*/ 	.word	0x00000000
        /*0020*/ 	.short	0x0001
        /*0022*/ 	.short	0x0008
        /*0024*/ 	.byte	0x00, 0xf5, 0x21, 0x00


	//----- nvinfo : EIATTR_KPARAM_INFO
	.align		4
.L_29:
        /*0028*/ 	.byte	0x04, 0x17
        /*002a*/ 	.short	(.L_31 - .L_30)
.L_30:
        /*002c*/ 	.word	0x00000000
        /*0030*/ 	.short	0x0000
        /*0032*/ 	.short	0x0000
        /*0034*/ 	.byte	0x00, 0xf5, 0x21, 0x00


	//----- nvinfo : EIATTR_SPARSE_MMA_MASK
	.align		4
.L_31:
        /*0038*/ 	.byte	0x03, 0x50
        /*003a*/ 	.short	0x0000


	//----- nvinfo : EIATTR_MAXREG_COUNT
	.align		4
        /*003c*/ 	.byte	0x03, 0x1b
        /*003e*/ 	.short	0x00ff


	//----- nvinfo : EIATTR_NUM_BARRIERS
	.align		4
        /*0040*/ 	.byte	0x02, 0x4c
        /*0042*/ 	.byte	0x01
	.zero		1


	//----- nvinfo : EIATTR_MERCURY_ISA_VERSION
	.align		4
        /*0044*/ 	.byte	0x03, 0x5f
        /*0046*/ 	.short	0x0101


	//----- nvinfo : EIATTR_VRC_CTA_INIT_COUNT
	.align		4
        /*0048*/ 	.byte	0x02, 0x4a
	.zero		1
	.zero		1


	//----- nvinfo : EIATTR_EXIT_INSTR_OFFSETS
	.align		4
        /*004c*/ 	.byte	0x04, 0x1c
        /*004e*/ 	.short	(.L_33 - .L_32)


	//   ....[0]....
.L_32:
        /*0050*/ 	.word	0x00000730


	//   ....[1]....
        /*0054*/ 	.word	0x000007b0


	//----- nvinfo : EIATTR_CRS_STACK_SIZE
	.align		4
.L_33:
        /*0058*/ 	.byte	0x04, 0x1e
        /*005a*/ 	.short	(.L_35 - .L_34)
.L_34:
        /*005c*/ 	.word	0x00000000


	//----- nvinfo : EIATTR_CBANK_PARAM_SIZE
	.align		4
.L_35:
        /*0060*/ 	.byte	0x03, 0x19
        /*0062*/ 	.short	0x0014


	//----- nvinfo : EIATTR_PARAM_CBANK
	.align		4
        /*0064*/ 	.byte	0x04, 0x0a
        /*0066*/ 	.short	(.L_37 - .L_36)
	.align		4
.L_36:
        /*0068*/ 	.word	index@(.nv.constant0._Z18vector_max_kernel4PfS_i)
        /*006c*/ 	.short	0x0380
        /*006e*/ 	.short	0x0014


	//----- nvinfo : EIATTR_SW_WAR
	.align		4
.L_37:
        /*0070*/ 	.byte	0x04, 0x36
        /*0072*/ 	.short	(.L_39 - .L_38)
.L_38:
        /*0074*/ 	.word	0x00000008
.L_39:


//--------------------- .nv.info._Z18vector_max_kernel3PfS_i --------------------------
	.section	.nv.info._Z18vector_max_kernel3PfS_i,"",@"SHT_CUDA_INFO"
	.sectionflags	@""
	.align	4


	//----- nvinfo : EIATTR_CUDA_API_VERSION
	.align		4
        /*0000*/ 	.byte	0x04, 0x37
        /*0002*/ 	.short	(.L_41 - .L_40)
.L_40:
        /*0004*/ 	.word	0x00000082


	//----- nvinfo : EIATTR_KPARAM_INFO
	.align		4
.L_41:
        /*0008*/ 	.byte	0x04, 0x17
        /*000a*/ 	.short	(.L_43 - .L_42)
.L_42:
        /*000c*/ 	.word	0x00000000
        /*0010*/ 	.short	0x0002
        /*0012*/ 	.short	0x0010
        /*0014*/ 	.byte	0x00, 0xf0, 0x11, 0x00


	//----- nvinfo : EIATTR_KPARAM_INFO
	.align		4
.L_43:
        /*0018*/ 	.byte	0x04, 0x17
        /*001a*/ 	.short	(.L_45 - .L_44)
.L_44:
        /*001c*/ 	.word	0x00000000
        /*0020*/ 	.short	0x0001
        /*0022*/ 	.short	0x0008
        /*0024*/ 	.byte	0x00, 0xf5, 0x21, 0x00


	//----- nvinfo : EIATTR_KPARAM_INFO
	.align		4
.L_45:
        /*0028*/ 	.byte	0x04, 0x17
        /*002a*/ 	.short	(.L_47 - .L_46)
.L_46:
        /*002c*/ 	.word	0x00000000
        /*0030*/ 	.short	0x0000
        /*0032*/ 	.short	0x0000
        /*0034*/ 	.byte	0x00, 0xf5, 0x21, 0x00


	//----- nvinfo : EIATTR_SPARSE_MMA_MASK
	.align		4
.L_47:
        /*0038*/ 	.byte	0x03, 0x50
        /*003a*/ 	.short	0x0000


	//----- nvinfo : EIATTR_MAXREG_COUNT
	.align		4
        /*003c*/ 	.byte	0x03, 0x1b
        /*003e*/ 	.short	0x00ff


	//----- nvinfo : EIATTR_NUM_BARRIERS
	.align		4
        /*0040*/ 	.byte	0x02, 0x4c
        /*0042*/ 	.byte	0x01
	.zero		1


	//----- nvinfo : EIATTR_MERCURY_ISA_VERSION
	.align		4
        /*0044*/ 	.byte	0x03, 0x5f
        /*0046*/ 	.short	0x0101


	//----- nvinfo : EIATTR_VRC_CTA_INIT_COUNT
	.align		4
        /*0048*/ 	.byte	0x02, 0x4a
	.zero		1
	.zero		1


	//----- nvinfo : EIATTR_EXIT_INSTR_OFFSETS
	.align		4
        /*004c*/ 	.byte	0x04, 0x1c
        /*004e*/ 	.short	(.L_49 - .L_48)


	//   ....[0]....
.L_48:
        /*0050*/ 	.word	0x00000360


	//   ....[1]....
        /*0054*/ 	.word	0x000003e0


	//----- nvinfo : EIATTR_CRS_STACK_SIZE
	.align		4
.L_49:
        /*0058*/ 	.byte	0x04, 0x1e
        /*005a*/ 	.short	(.L_51 - .L_50)
.L_50:
        /*005c*/ 	.word	0x00000000


	//----- nvinfo : EIATTR_CBANK_PARAM_SIZE
	.align		4
.L_51:
        /*0060*/ 	.byte	0x03, 0x19
        /*0062*/ 	.short	0x0014


	//----- nvinfo : EIATTR_PARAM_CBANK
	.align		4
        /*0064*/ 	.byte	0x04, 0x0a
        /*0066*/ 	.short	(.L_53 - .L_52)
	.align		4
.L_52:
        /*0068*/ 	.word	index@(.nv.constant0._Z18vector_max_kernel3PfS_i)
        /*006c*/ 	.short	0x0380
        /*006e*/ 	.short	0x0014


	//----- nvinfo : EIATTR_SW_WAR
	.align		4
.L_53:
        /*0070*/ 	.byte	0x04, 0x36
        /*0072*/ 	.short	(.L_55 - .L_54)
.L_54:
        /*0074*/ 	.word	0x00000008
.L_55:


//--------------------- .nv.info._Z18vector_max_kernel2PfS_i --------------------------
	.section	.nv.info._Z18vector_max_kernel2PfS_i,"",@"SHT_CUDA_INFO"
	.sectionflags	@""
	.align	4


	//----- nvinfo : EIATTR_CUDA_API_VERSION
	.align		4
        /*0000*/ 	.byte	0x04, 0x37
        /*0002*/ 	.short	(.L_57 - .L_56)
.L_56:
        /*0004*/ 	.word	0x00000082


	//----- nvinfo : EIATTR_KPARAM_INFO
	.align		4
.L_57:
        /*0008*/ 	.byte	0x04, 0x17
        /*000a*/ 	.short	(.L_59 - .L_58)
.L_58:
        /*000c*/ 	.word	0x00000000
        /*0010*/ 	.short	0x0002
        /*0012*/ 	.short	0x0010
        /*0014*/ 	.byte	0x00, 0xf0, 0x11, 0x00


	//----- nvinfo : EIATTR_KPARAM_INFO
	.align		4
.L_59:
        /*0018*/ 	.byte	0x04, 0x17
        /*001a*/ 	.short	(.L_61 - .L_60)
.L_60:
        /*001c*/ 	.word	0x00000000
        /*0020*/ 	.short	0x0001
        /*0022*/ 	.short	0x0008
        /*0024*/ 	.byte	0x00, 0xf5, 0x21, 0x00


	//----- nvinfo : EIATTR_KPARAM_INFO
	.align		4
.L_61:
        /*0028*/ 	.byte	0x04, 0x17
        /*002a*/ 	.short	(.L_63 - .L_62)
.L_62:
        /*002c*/ 	.word	0x00000000
        /*0030*/ 	.short	0x0000
        /*0032*/ 	.short	0x0000
        /*0034*/ 	.byte	0x00, 0xf5, 0x21, 0x00


	//----- nvinfo : EIATTR_SPARSE_MMA_MASK
	.align		4
.L_63:
        /*0038*/ 	.byte	0x03, 0x50
        /*003a*/ 	.short	0x0000


	//----- nvinfo : EIATTR_MAXREG_COUNT
	.align		4
        /*003c*/ 	.byte	0x03, 0x1b
        /*003e*/ 	.short	0x00ff


	//----- nvinfo : EIATTR_NUM_BARRIERS
	.align		4
        /*0040*/ 	.byte	0x02, 0x4c
        /*0042*/ 	.byte	0x01
	.zero		1


	//----- nvinfo : EIATTR_MERCURY_ISA_VERSION
	.align		4
        /*0044*/ 	.byte	0x03, 0x5f
        /*0046*/ 	.short	0x0101


	//----- nvinfo : EIATTR_UNUSED_LOAD_BYTE_OFFSET
	.align		4
        /*0048*/ 	.byte	0x04, 0x44
        /*004a*/ 	.short	(.L_65 - .L_64)


	//   ....[0]....
.L_64:
        /*004c*/ 	.word	0x000002a0
        /*0050*/ 	.word	0x0000fff0


	//----- nvinfo : EIATTR_VRC_CTA_INIT_COUNT
	.align		4
.L_65:
        /*0054*/ 	.byte	0x02, 0x4a
	.zero		1
	.zero		1


	//----- nvinfo : EIATTR_EXIT_INSTR_OFFSETS
	.align		4
        /*0058*/ 	.byte	0x04, 0x1c
        /*005a*/ 	.short	(.L_67 - .L_66)


	//   ....[0]....
.L_66:
        /*005c*/ 	.word	0x00000130


	//   ....[1]....
        /*0060*/ 	.word	0x000009c0


	//----- nvinfo : EIATTR_CRS_STACK_SIZE
	.align		4
.L_67:
        /*0064*/ 	.byte	0x04, 0x1e
        /*0066*/ 	.short	(.L_69 - .L_68)
.L_68:
        /*0068*/ 	.word	0x00000000


	//----- nvinfo : EIATTR_CBANK_PARAM_SIZE
	.align		4
.L_69:
        /*006c*/ 	.byte	0x03, 0x19
        /*006e*/ 	.short	0x0014


	//----- nvinfo : EIATTR_PARAM_CBANK
	.align		4
        /*0070*/ 	.byte	0x04, 0x0a
        /*0072*/ 	.short	(.L_71 - .L_70)
	.align		4
.L_70:
        /*0074*/ 	.word	index@(.nv.constant0._Z18vector_max_kernel2PfS_i)
        /*0078*/ 	.short	0x0380
        /*007a*/ 	.short	0x0014


	//----- nvinfo : EIATTR_SW_WAR
	.align		4
.L_71:
        /*007c*/ 	.byte	0x04, 0x36
        /*007e*/ 	.short	(.L_73 - .L_72)
.L_72:
        /*0080*/ 	.word	0x00000008
.L_73:


//--------------------- .nv.info._Z18vector_max_kernel1PfS_i --------------------------
	.section	.nv.info._Z18vector_max_kernel1PfS_i,"",@"SHT_CUDA_INFO"
	.sectionflags	@""
	.align	4


	//----- nvinfo : EIATTR_CUDA_API_VERSION
	.align		4
        /*0000*/ 	.byte	0x04, 0x37
        /*0002*/ 	.short	(.L_75 - .L_74)
.L_74:
        /*0004*/ 	.word	0x00000082


	//----- nvinfo : EIATTR_KPARAM_INFO
	.align		4
.L_75:
        /*0008*/ 	.byte	0x04, 0x17
        /*000a*/ 	.short	(.L_77 - .L_76)
.L_76:
        /*000c*/ 	.word	0x00000000
        /*0010*/ 	.short	0x0002
        /*0012*/ 	.short	0x0010
        /*0014*/ 	.byte	0x00, 0xf0, 0x11, 0x00


	//----- nvinfo : EIATTR_KPARAM_INFO
	.align		4
.L_77:
        /*0018*/ 	.byte	0x04, 0x17
        /*001a*/ 	.short	(.L_79 - .L_78)
.L_78:
        /*001c*/ 	.word	0x00000000
        /*0020*/ 	.short	0x0001
        /*0022*/ 	.short	0x0008
        /*0024*/ 	.byte	0x00, 0xf5, 0x21, 0x00


	//----- nvinfo : EIATTR_KPARAM_INFO
	.align		4
.L_79:
        /*0028*/ 	.byte	0x04, 0x17
        /*002a*/ 	.short	(.L_81 - .L_80)
.L_80:
        /*002c*/ 	.word	0x00000000
        /*0030*/ 	.short	0x0000
        /*0032*/ 	.short	0x0000
        /*0034*/ 	.byte	0x00, 0xf5, 0x21, 0x00


	//----- nvinfo : EIATTR_SPARSE_MMA_MASK
	.align		4
.L_81:
        /*0038*/ 	.byte	0x03, 0x50
        /*003a*/ 	.short	0x0000


	//----- nvinfo : EIATTR_MAXREG_COUNT
	.align		4
        /*003c*/ 	.byte	0x03, 0x1b
        /*003e*/ 	.short	0x00ff


	//----- nvinfo : EIATTR_MERCURY_ISA_VERSION
	.align		4
        /*0040*/ 	.byte	0x03, 0x5f
        /*0042*/ 	.short	0x0101


	//----- nvinfo : EIATTR_VRC_CTA_INIT_COUNT
	.align		4
        /*0044*/ 	.byte	0x02, 0x4a
	.zero		1
	.zero		1


	//----- nvinfo : EIATTR_EXIT_INSTR_OFFSETS
	.align		4
        /*0048*/ 	.byte	0x04, 0x1c
        /*004a*/ 	.short	(.L_83 - .L_82)


	//   ....[0]....
.L_82:
        /*004c*/ 	.word	0x00000090


	//   ....[1]....
        /*0050*/ 	.word	0x00000a10


	//----- nvinfo : EIATTR_CRS_STACK_SIZE
	.align		4
.L_83:
        /*0054*/ 	.byte	0x04, 0x1e
        /*0056*/ 	.short	(.L_85 - .L_84)
.L_84:
        /*0058*/ 	.word	0x00000000


	//----- nvinfo : EIATTR_CBANK_PARAM_SIZE
	.align		4
.L_85:
        /*005c*/ 	.byte	0x03, 0x19
        /*005e*/ 	.short	0x0014


	//----- nvinfo : EIATTR_PARAM_CBANK
	.align		4
        /*0060*/ 	.byte	0x04, 0x0a
        /*0062*/ 	.short	(.L_87 - .L_86)
	.align		4
.L_86:
        /*0064*/ 	.word	index@(.nv.constant0._Z18vector_max_kernel1PfS_i)
        /*0068*/ 	.short	0x0380
        /*006a*/ 	.short	0x0014


	//----- nvinfo : EIATTR_SW_WAR
	.align		4
.L_87:
        /*006c*/ 	.byte	0x04, 0x36
        /*006e*/ 	.short	(.L_89 - .L_88)
.L_88:
        /*0070*/ 	.word	0x00000008
.L_89:


//--------------------- .nv.callgraph             --------------------------
	.section	.nv.callgraph,"",@"SHT_CUDA_CALLGRAPH"
	.align	4
	.sectionentsize	8
	.align		4
        /*0000*/ 	.word	0x00000000
	.align		4
        /*0004*/ 	.word	0xffffffff
	.align		4
        /*0008*/ 	.word	0x00000000
	.align		4
        /*000c*/ 	.word	0xfffffffe
	.align		4
        /*0010*/ 	.word	0x00000000
	.align		4
        /*0014*/ 	.word	0xfffffffd
	.align		4
        /*0018*/ 	.word	0x00000000
	.align		4
        /*001c*/ 	.word	0xfffffffc


//--------------------- .text._Z18vector_max_kernel4PfS_i --------------------------
	.section	.text._Z18vector_max_kernel4PfS_i,"ax",@progbits
	.align	128
        .global         _Z18vector_max_kernel4PfS_i
        .type           _Z18vector_max_kernel4PfS_i,@function
        .size           _Z18vector_max_kernel4PfS_i,(.L_x_40 - _Z18vector_max_kernel4PfS_i)
        .other          _Z18vector_max_kernel4PfS_i,@"STO_CUDA_ENTRY STV_DEFAULT"
_Z18vector_max_kernel4PfS_i:
.text._Z18vector_max_kernel4PfS_i:
[----:B------:R-:W-:Y:S01]  /*0000*/  LDC R1, c[0x0][0x37c] ;  /* 0x0000df00ff017b82 */ /* 0x000fe20000000800 */
[----:B------:R-:W0:Y:S07]  /*0010*/  S2R R5, SR_CTAID.Y ;  /* 0x0000000000057919 */ /* 0x000e2e0000002600 */
[----:B------:R-:W0:Y:S01]  /*0020*/  S2UR UR4, SR_CTAID.X ;  /* 0x00000000000479c3 */ /* 0x000e220000002500 */
[----:B------:R-:W1:Y:S01]  /*0030*/  LDCU.64 UR6, c[0x0][0x358] ;  /* 0x00006b00ff0677ac */ /* 0x000e620008000a00 */
[----:B------:R-:W2:Y:S06]  /*0040*/  S2R R3, SR_TID.X ;  /* 0x0000000000037919 */ /* 0x000eac0000002100 */
[----:B------:R-:W0:Y:S01]  /*0050*/  LDC R2, c[0x0][0x370] ;  /* 0x0000dc00ff027b82 */ /* 0x000e220000000800 */
[----:B------:R-:W2:Y:S07]  /*0060*/  LDCU UR5, c[0x0][0x360] ;  /* 0x00006c00ff0577ac */ /* 0x000eae0008000800 */
[----:B------:R-:W3:Y:S01]  /*0070*/  LDC.64 R6, c[0x0][0x380] ;  /* 0x0000e000ff067b82 */ /* 0x000ee20000000a00 */
[----:B0-----:R-:W-:-:S04]  /*0080*/  IMAD R2, R2, R5, UR4 ;  /* 0x0000000402027e24 */ /* 0x001fc8000f8e0205 */
[----:B--2---:R-:W-:-:S04]  /*0090*/  IMAD R5, R2, UR5, R3 ;  /* 0x0000000502057c24 */ /* 0x004fc8000f8e0203 */
[----:B---3--:R-:W-:-:S06]  /*00a0*/  IMAD.WIDE R6, R5, 0x4, R6 ;  /* 0x0000000405067825 */ /* 0x008fcc00078e0206 */
[----:B-1----:R-:W2:Y:S01]  /*00b0*/  LDG.E R7, desc[UR6][R6.64] ;  /* 0x0000000606077981 */ /* 0x002ea2000c1e1900 */
[----:B------:R-:W0:Y:S01]  /*00c0*/  S2UR UR5, SR_CgaCtaId ;  /* 0x00000000000579c3 */ /* 0x000e220000008800 */
[----:B------:R-:W-:Y:S01]  /*00d0*/  UMOV UR4, 0x400 ;  /* 0x0000040000047882 */ /* 0x000fe20000000000 */
[----:B------:R-:W-:Y:S01]  /*00e0*/  ISETP.NE.AND P0, PT, R3, RZ, PT ;  /* 0x000000ff0300720c */ /* 0x000fe20003f05270 */
[----:B------:R-:W-:Y:S01]  /*00f0*/  BSSY.RECONVERGENT B0, `(.L_x_0) ;  /* 0x0000050000007945 */ /* 0x000fe20003800200 */
[----:B0-----:R-:W-:-:S06]  /*0100*/  ULEA UR4, UR5, UR4, 0x18 ;  /* 0x0000000405047291 */ /* 0x001fcc000f8ec0ff */
[----:B------:R-:W-:-:S05]  /*0110*/  LEA R4, R3, UR4, 0x2 ;  /* 0x0000000403047c11 */ /* 0x000fca000f8e10ff */
[----:B--2---:R0:W-:Y:S01]  /*0120*/  STS [R4], R7 ;  /* 0x0000000704007388 */ /* 0x0041e20000000800 */
[----:B------:R-:W-:Y:S06]  /*0130*/  BAR.SYNC.DEFER_BLOCKING 0x0 ;  /* 0x0000000000007b1d */ /* 0x000fec0000010000 */
[----:B------:R-:W-:Y:S05]  /*0140*/  @P0 BRA `(.L_x_1) ;  /* 0x0000000400280947 */ /* 0x000fea0003800000 */
[----:B------:R-:W1:Y:S01]  /*0150*/  LDCU UR5, c[0x0][0x390] ;  /* 0x00007200ff0577ac */ /* 0x000e620008000800 */
[C---:B------:R-:W-:Y:S01]  /*0160*/  IADD3 R0, PT, PT, R5.reuse, 0x100, RZ ;  /* 0x0000010005007810 */ /* 0x040fe20007ffe0ff */
[----:B0-----:R-:W-:Y:S01]  /*0170*/  HFMA2 R7, -RZ, RZ, 1.443359375, -0.2030029296875 ;  /* 0x3dc6b27fff077431 */ /* 0x001fe200000001ff */
[----:B------:R-:W-:Y:S01]  /*0180*/  BSSY.RECONVERGENT B1, `(.L_x_2) ;  /* 0x0000044000017945 */ /* 0x000fe20003800200 */
[----:B-1----:R-:W-:Y:S02]  /*0190*/  IADD3 R5, PT, PT, -R5, UR5, RZ ;  /* 0x0000000505057c10 */ /* 0x002fe4000fffe1ff */
[----:B------:R-:W-:Y:S02]  /*01a0*/  ISETP.GT.AND P0, PT, R0, UR5, PT ;  /* 0x0000000500007c0c */ /* 0x000fe4000bf04270 */
[----:B------:R-:W-:-:S04]  /*01b0*/  I2FP.F32.S32 R5, R5 ;  /* 0x0000000500057245 */ /* 0x000fc80000201400 */
[----:B------:R-:W-:-:S04]  /*01c0*/  FSEL R5, R5, 256, P0 ;  /* 0x4380000005057808 */ /* 0x000fc80000000000 */
[----:B------:R-:W-:-:S13]  /*01d0*/  FSETP.GEU.AND P0, PT, R5, 1.175494350822287508e-38, PT ;  /* 0x008000000500780b */ /* 0x000fda0003f0e000 */
[----:B------:R-:W-:-:S05]  /*01e0*/  @!P0 FMUL R5, R5, 8388608 ;  /* 0x4b00000005058820 */ /* 0x000fca0000400000 */
[----:B------:R-:W-:-:S04]  /*01f0*/  IADD3 R0, PT, PT, R5, -0x3f3504f3, RZ ;  /* 0xc0cafb0d05007810 */ /* 0x000fc80007ffe0ff */
[----:B------:R-:W-:-:S04]  /*0200*/  LOP3.LUT R6, R0, 0xff800000, RZ, 0xc0, !PT ;  /* 0xff80000000067812 */ /* 0x000fc800078ec0ff */
[----:B------:R-:W-:-:S05]  /*0210*/  IADD3 R0, PT, PT, R5, -R6, RZ ;  /* 0x8000000605007210 */ /* 0x000fca0007ffe0ff */
[----:B------:R-:W-:Y:S01]  /*0220*/  FADD R8, R0, -1 ;  /* 0xbf80000000087421 */ /* 0x000fe20000000000 */
[----:B------:R-:W-:Y:S02]  /*0230*/  FSEL R0, RZ, -23, P0 ;  /* 0xc1b80000ff007808 */ /* 0x000fe40000000000 */
[----:B------:R-:W-:Y:S01]  /*0240*/  ISETP.GT.U32.AND P0, PT, R5, 0x7f7fffff, PT ;  /* 0x7f7fffff0500780c */ /* 0x000fe20003f04070 */
[----:B------:R-:W-:-:S04]  /*0250*/  FFMA R7, R8, R7, -0.16845393180847167969 ;  /* 0xbe2c7f3008077423 */ /* 0x000fc80000000007 */
[----:B------:R-:W-:-:S04]  /*0260*/  FFMA R7, R8, R7, 0.1716887056827545166 ;  /* 0x3e2fcf2a08077423 */ /* 0x000fc80000000007 */
[----:B------:R-:W-:-:S04]  /*0270*/  FFMA R7, R8, R7, -0.17900948226451873779 ;  /* 0xbe374e4308077423 */ /* 0x000fc80000000007 */
[----:B------:R-:W-:-:S04]  /*0280*/  FFMA R7, R8, R7, 0.20512372255325317383 ;  /* 0x3e520bf408077423 */ /* 0x000fc80000000007 */
[----:B------:R-:W-:-:S04]  /*0290*/  FFMA R7, R8, R7, -0.24046532809734344482 ;  /* 0xbe763c8b08077423 */ /* 0x000fc80000000007 */
[----:B------:R-:W-:-:S04]  /*02a0*/  FFMA R7, R8, R7, 0.28857114911079406738 ;  /* 0x3e93bf9908077423 */ /* 0x000fc80000000007 */
[----:B------:R-:W-:-:S04]  /*02b0*/  FFMA R7, R8, R7, -0.36067417263984680176 ;  /* 0xbeb8aa4908077423 */ /* 0x000fc80000000007 */
[----:B------:R-:W-:-:S04]  /*02c0*/  FFMA R7, R8, R7, 0.48089820146560668945 ;  /* 0x3ef6384a08077423 */ /* 0x000fc80000000007 */
[----:B------:R-:W-:-:S04]  /*02d0*/  FFMA R7, R8, R7, -0.72134751081466674805 ;  /* 0xbf38aa3b08077423 */ /* 0x000fc80000000007 */
[C---:B------:R-:W-:Y:S01]  /*02e0*/  FMUL R9, R8.reuse, R7 ;  /* 0x0000000708097220 */ /* 0x040fe20000400000 */
[----:B------:R-:W-:Y:S02]  /*02f0*/  I2FP.F32.S32 R7, R6 ;  /* 0x0000000600077245 */ /* 0x000fe40000201400 */
[----:B------:R-:W-:Y:S01]  /*0300*/  MOV R6, 0x7f800000 ;  /* 0x7f80000000067802 */ /* 0x000fe20000000f00 */
[C---:B------:R-:W-:Y:S02]  /*0310*/  FMUL R9, R8.reuse, R9 ;  /* 0x0000000908097220 */ /* 0x040fe40000400000 */
[----:B------:R-:W-:Y:S02]  /*0320*/  FFMA R0, R7, 1.1920928955078125e-07, R0 ;  /* 0x3400000007007823 */ /* 0x000fe40000000000 */
[----:B------:R-:W-:-:S04]  /*0330*/  FFMA R9, R8, 1.4426950216293334961, R9 ;  /* 0x3fb8aa3b08097823 */ /* 0x000fc80000000009 */
[----:B------:R-:W-:Y:S01]  /*0340*/  FADD R0, R0, R9 ;  /* 0x0000000900007221 */ /* 0x000fe20000000000 */
[C---:B------:R-:W-:Y:S01]  /*0350*/  @P0 FFMA R0, R5.reuse, R6, +INF ;  /* 0x7f80000005000423 */ /* 0x040fe20000000006 */
[----:B------:R-:W-:Y:S01]  /*0360*/  FSETP.NEU.AND P0, PT, R5, RZ, PT ;  /* 0x000000ff0500720b */ /* 0x000fe20003f0d000 */
[----:B------:R-:W-:-:S04]  /*0370*/  HFMA2 R6, -RZ, RZ, 1.875, 0 ;  /* 0x3f800000ff067431 */ /* 0x000fc800000001ff */
[----:B------:R-:W0:Y:S02]  /*0380*/  FRND.CEIL R0, R0 ;  /* 0x0000000000007307 */ /* 0x000e240000209000 */
[----:B0-----:R-:W-:-:S04]  /*0390*/  FSEL R5, R0, -INF , P0 ;  /* 0xff80000000057808 */ /* 0x001fc80000000000 */
[----:B------:R-:W-:-:S13]  /*03a0*/  FSETP.NEU.AND P0, PT, R5, RZ, PT ;  /* 0x000000ff0500720b */ /* 0x000fda0003f0d000 */
[----:B------:R-:W-:Y:S05]  /*03b0*/  @!P0 BRA `(.L_x_3) ;  /* 0x0000000000808947 */ /* 0x000fea0003800000 */
[----:B------:R-:W-:Y:S01]  /*03c0*/  FFMA R0, RZ, 1.4426950216293334961, RZ ;  /* 0x3fb8aa3bff007823 */ /* 0x000fe200000000ff */
[----:B------:R-:W-:Y:S02]  /*03d0*/  MOV R11, 0x391fcb8e ;  /* 0x391fcb8e000b7802 */ /* 0x000fe40000000f00 */
[----:B------:R-:W-:Y:S01]  /*03e0*/  FSETP.NAN.AND P2, PT, |R5|, |R5|, PT ;  /* 0x400000050500720b */ /* 0x000fe20003f48200 */
[----:B------:R-:W-:-:S04]  /*03f0*/  FADD R0, RZ, R0 ;  /* 0x00000000ff007221 */ /* 0x000fc80000000000 */
[----:B------:R-:W-:-:S04]  /*0400*/  FFMA R0, RZ, RZ, R0 ;  /* 0x000000ffff007223 */ /* 0x000fc80000000000 */
[----:B------:R-:W-:-:S04]  /*0410*/  FFMA R0, RZ, RZ, R0 ;  /* 0x000000ffff007223 */ /* 0x000fc80000000000 */
[----:B------:R-:W-:-:S04]  /*0420*/  FADD R6, R0, 1 ;  /* 0x3f80000000067421 */ /* 0x000fc80000000000 */
[----:B------:R-:W-:Y:S01]  /*0430*/  FMUL R8, R5, R6 ;  /* 0x0000000605087220 */ /* 0x000fe20000400000 */
[----:B------:R-:W-:-:S03]  /*0440*/  FADD R9, R6, -1 ;  /* 0xbf80000006097421 */ /* 0x000fc60000000000 */
[----:B------:R-:W0:Y:S01]  /*0450*/  FRND R7, R8 ;  /* 0x0000000800077307 */ /* 0x000e220000201000 */
[----:B------:R-:W-:Y:S01]  /*0460*/  FADD R9, R0, -R9 ;  /* 0x8000000900097221 */ /* 0x000fe20000000000 */
[----:B------:R-:W-:Y:S01]  /*0470*/  FFMA R6, R5, R6, -R8 ;  /* 0x0000000605067223 */ /* 0x000fe20000000808 */
[----:B------:R-:W-:-:S03]  /*0480*/  FSETP.GT.AND P0, PT, |R8|, 152, PT ;  /* 0x431800000800780b */ /* 0x000fc60003f04200 */
[----:B------:R-:W-:Y:S01]  /*0490*/  FFMA R9, R5, R9, R6 ;  /* 0x0000000905097223 */ /* 0x000fe20000000006 */
[----:B0-----:R-:W-:Y:S01]  /*04a0*/  FADD R0, R8, -R7 ;  /* 0x8000000708007221 */ /* 0x001fe20000000000 */
[----:B------:R-:W-:-:S03]  /*04b0*/  FSETP.GT.AND P1, PT, R7, RZ, PT ;  /* 0x000000ff0700720b */ /* 0x000fc60003f24000 */
[----:B------:R-:W-:Y:S01]  /*04c0*/  FADD R0, R0, R9 ;  /* 0x0000000900007221 */ /* 0x000fe20000000000 */
[----:B------:R-:W-:Y:S02]  /*04d0*/  SEL R6, RZ, 0x83000000, P1 ;  /* 0x83000000ff067807 */ /* 0x000fe40000800000 */
[----:B------:R-:W-:Y:S01]  /*04e0*/  FSETP.GEU.AND P1, PT, R8, RZ, PT ;  /* 0x000000ff0800720b */ /* 0x000fe20003f2e000 */
[----:B------:R-:W-:Y:S01]  /*04f0*/  FFMA R9, R0, R11, 0.0013391353422775864601 ;  /* 0x3aaf85ed00097423 */ /* 0x000fe2000000000b */
[----:B------:R-:W-:-:S03]  /*0500*/  IADD3 R7, PT, PT, R6, 0x7f000000, RZ ;  /* 0x7f00000006077810 */ /* 0x000fc60007ffe0ff */
[C---:B------:R-:W-:Y:S02]  /*0510*/  FFMA R11, R0.reuse, R9, 0.0096188392490148544312 ;  /* 0x3c1d9856000b7423 */ /* 0x040fe40000000009 */
[----:B------:R-:W0:Y:S02]  /*0520*/  F2I.NTZ R9, R8 ;  /* 0x0000000800097305 */ /* 0x000e240000203100 */
[----:B------:R-:W-:-:S04]  /*0530*/  FFMA R11, R0, R11, 0.055503588169813156128 ;  /* 0x3d6357bb000b7423 */ /* 0x000fc8000000000b */
[----:B------:R-:W-:-:S04]  /*0540*/  FFMA R11, R0, R11, 0.24022644758224487305 ;  /* 0x3e75fdec000b7423 */ /* 0x000fc8000000000b */
[----:B------:R-:W-:-:S04]  /*0550*/  FFMA R11, R0, R11, 0.69314718246459960938 ;  /* 0x3f317218000b7423 */ /* 0x000fc8000000000b */
[----:B------:R-:W-:Y:S01]  /*0560*/  FFMA R0, R0, R11, 1 ;  /* 0x3f80000000007423 */ /* 0x000fe2000000000b */
[----:B0-----:R-:W-:Y:S02]  /*0570*/  LEA R9, R9, -R6, 0x17 ;  /* 0x8000000609097211 */ /* 0x001fe400078eb8ff */
[----:B------:R-:W-:Y:S01]  /*0580*/  FSEL R6, RZ, +INF , !P1 ;  /* 0x7f800000ff067808 */ /* 0x000fe20004800000 */
[----:B------:R-:W-:-:S04]  /*0590*/  FMUL R0, R7, R0 ;  /* 0x0000000007007220 */ /* 0x000fc80000400000 */
[----:B------:R-:W-:Y:S01]  /*05a0*/  @!P0 FMUL R6, R9, R0 ;  /* 0x0000000009068220 */ /* 0x000fe20000400000 */
[----:B------:R-:W-:-:S07]  /*05b0*/  @P2 FADD R6, R5, 2 ;  /* 0x4000000005062421 */ /* 0x000fce0000000000 */
.L_x_3:
[----:B------:R-:W-:Y:S05]  /*05c0*/  BSYNC.RECONVERGENT B1 ;  /* 0x0000000000017941 */ /* 0x000fea0003800200 */
.L_x_2:
[----:B------:R-:W0:Y:S02]  /*05d0*/  F2I.TRUNC.NTZ R6, R6 ;  /* 0x0000000600067305 */ /* 0x000e24000020f100 */
[----:B0-----:R1:W-:Y:S02]  /*05e0*/  STS [UR4+0x400], R6 ;  /* 0x00040006ff007988 */ /* 0x0013e40008000804 */
.L_x_1:
[----:B------:R-:W-:Y:S05]  /*05f0*/  BSYNC.RECONVERGENT B0 ;  /* 0x0000000000007941 */ /* 0x000fea0003800200 */
.L_x_0:
[----:B------:R-:W-:Y:S06]  /*0600*/  BAR.SYNC.DEFER_BLOCKING 0x0 ;  /* 0x0000000000007b1d */ /* 0x000fec0000010000 */
[----:B------:R-:W2:Y:S02]  /*0610*/  LDS R0, [UR4+0x400] ;  /* 0x00040004ff007984 */ /* 0x000ea40008000800 */
[----:B--2---:R-:W-:-:S13]  /*0620*/  ISETP.GE.AND P0, PT, R0, 0x2, PT ;  /* 0x000000020000780c */ /* 0x004fda0003f06270 */
[----:B------:R-:W-:Y:S05]  /*0630*/  @!P0 BRA `(.L_x_4) ;  /* 0x0000000000388947 */ /* 0x000fea0003800000 */
.L_x_7:
[----:B0-----:R-:W-:Y:S01]  /*0640*/  MOV R7, R0 ;  /* 0x0000000000077202 */ /* 0x001fe20000000f00 */
[----:B------:R-:W-:Y:S01]  /*0650*/  BSSY.RECONVERGENT B0, `(.L_x_5) ;  /* 0x0000009000007945 */ /* 0x000fe20003800200 */
[----:B------:R-:W-:-:S04]  /*0660*/  SHF.R.U32.HI R0, RZ, 0x1, R0 ;  /* 0x00000001ff007819 */ /* 0x000fc80000011600 */
[----:B------:R-:W-:-:S13]  /*0670*/  ISETP.GE.U32.AND P0, PT, R3, R0, PT ;  /* 0x000000000300720c */ /* 0x000fda0003f06070 */
[----:B------:R-:W-:Y:S05]  /*0680*/  @P0 BRA `(.L_x_6) ;  /* 0x0000000000140947 */ /* 0x000fea0003800000 */
[----:B-1----:R-:W-:Y:S01]  /*0690*/  LEA R6, R0, R4, 0x2 ;  /* 0x0000000400067211 */ /* 0x002fe200078e10ff */
[----:B------:R-:W-:Y:S05]  /*06a0*/  LDS R5, [R4] ;  /* 0x0000000004057984 */ /* 0x000fea0000000800 */
[----:B------:R-:W0:Y:S02]  /*06b0*/  LDS R6, [R6] ;  /* 0x0000000006067984 */ /* 0x000e240000000800 */
[----:B0-----:R-:W-:-:S13]  /*06c0*/  FSETP.GEU.AND P0, PT, R5, R6, PT ;  /* 0x000000060500720b */ /* 0x001fda0003f0e000 */
[----:B------:R0:W-:Y:S02]  /*06d0*/  @!P0 STS [R4], R6 ;  /* 0x0000000604008388 */ /* 0x0001e40000000800 */
.L_x_6:
[----:B------:R-:W-:Y:S05]  /*06e0*/  BSYNC.RECONVERGENT B0 ;  /* 0x0000000000007941 */ /* 0x000fea0003800200 */
.L_x_5:
[----:B------:R-:W-:Y:S01]  /*06f0*/  BAR.SYNC.DEFER_BLOCKING 0x0 ;  /* 0x0000000000007b1d */ /* 0x000fe20000010000 */
[----:B------:R-:W-:-:S13]  /*0700*/  ISETP.GT.U32.AND P0, PT, R7, 0x3, PT ;  /* 0x000000030700780c */ /* 0x000fda0003f04070 */
[----:B------:R-:W-:Y:S05]  /*0710*/  @P0 BRA `(.L_x_7) ;  /* 0xfffffffc00c80947 */ /* 0x000fea000383ffff */
.L_x_4:
[----:B------:R-:W-:-:S13]  /*0720*/  ISETP.NE.AND P0, PT, R3, RZ, PT ;  /* 0x000000ff0300720c */ /* 0x000fda0003f05270 */
[----:B------:R-:W-:Y:S05]  /*0730*/  @P0 EXIT ;  /* 0x000000000000094d */ /* 0x000fea0003800000 */
[----:B------:R-:W2:Y:S01]  /*0740*/  S2UR UR5, SR_CgaCtaId ;  /* 0x00000000000579c3 */ /* 0x000ea20000008800 */
[----:B------:R-:W-:-:S07]  /*0750*/  UMOV UR4, 0x400 ;  /* 0x0000040000047882 */ /* 0x000fce0000000000 */
[----:B0-----:R-:W0:Y:S01]  /*0760*/  LDC.64 R4, c[0x0][0x388] ;  /* 0x0000e200ff047b82 */ /* 0x001e220000000a00 */
[----:B--2---:R-:W-:Y:S01]  /*0770*/  ULEA UR4, UR5, UR4, 0x18 ;  /* 0x0000000405047291 */ /* 0x004fe2000f8ec0ff */
[----:B0-----:R-:W-:-:S08]  /*0780*/  IMAD.WIDE R2, R2, 0x4, R4 ;  /* 0x0000000402027825 */ /* 0x001fd000078e0204 */
[----:B------:R-:W0:Y:S04]  /*0790*/  LDS R7, [UR4] ;  /* 0x00000004ff077984 */ /* 0x000e280008000800 */
[----:B0-----:R-:W-:Y:S01]  /*07a0*/  STG.E desc[UR6][R2.64], R7 ;  /* 0x0000000702007986 */ /* 0x001fe2000c101906 */
[----:B------:R-:W-:Y:S05]  /*07b0*/  EXIT ;  /* 0x000000000000794d */ /* 0x000fea0003800000 */
.L_x_8:
[----:B------:R-:W-:-:S00]  /*07c0*/  BRA `(.L_x_8) ;  /* 0xfffffffc00fc7947 */ /* 0x000fc0000383ffff */
[----:B------:R-:W-:-:S00]  /*07d0*/  NOP ;  /* 0x0000000000007918 */ /* 0x000fc00000000000 */
        /* <DEDUP_REMOVED lines=10> */
.L_x_40:


//--------------------- .text._Z18vector_max_kernel3PfS_i --------------------------
	.section	.text._Z18vector_max_kernel3PfS_i,"ax",@progbits
	.align	128
        .global         _Z18vector_max_kernel3PfS_i
        .type           _Z18vector_max_kernel3PfS_i,@function
        .size           _Z18vector_max_kernel3PfS_i,(.L_x_41 - _Z18vector_max_kernel3PfS_i)
        .other          _Z18vector_max_kernel3PfS_i,@"STO_CUDA_ENTRY STV_DEFAULT"
_Z18vector_max_kernel3PfS_i:
.text._Z18vector_max_kernel3PfS_i:
        /* <DEDUP_REMOVED lines=22> */
[----:B------:R-:W-:-:S05]  /*0160*/  VIADD R2, R7, 0x100 ;  /* 0x0000010007027836 */ /* 0x000fca0000000000 */
[----:B-1----:R-:W-:Y:S02]  /*0170*/  ISETP.GT.AND P0, PT, R2, UR5, PT ;  /* 0x0000000502007c0c */ /* 0x002fe4000bf04270 */
[----:B------:R-:W-:-:S04]  /*0180*/  IADD3 R7, PT, PT, -R7, UR5, RZ ;  /* 0x0000000507077c10 */ /* 0x000fc8000fffe1ff */
[----:B------:R-:W-:-:S04]  /*0190*/  SEL R7, R7, 0x100, P0 ;  /* 0x0000010007077807 */ /* 0x000fc80000000000 */
[----:B------:R-:W-:Y:S01]  /*01a0*/  LOP3.LUT R2, R7, 0x1, RZ, 0xc0, !PT ;  /* 0x0000000107027812 */ /* 0x000fe200078ec0ff */
[----:B------:R1:W-:Y:S03]  /*01b0*/  STS [UR4+0x400], R7 ;  /* 0x00040007ff007988 */ /* 0x0003e60008000804 */
[----:B------:R-:W-:-:S13]  /*01c0*/  ISETP.NE.U32.AND P0, PT, R2, 0x1, PT ;  /* 0x000000010200780c */ /* 0x000fda0003f05070 */
[----:B------:R-:W-:-:S05]  /*01d0*/  @!P0 VIADD R2, R7, 0x1 ;  /* 0x0000000107028836 */ /* 0x000fca0000000000 */
[----:B------:R1:W-:Y:S02]  /*01e0*/  @!P0 STS [UR4+0x400], R2 ;  /* 0x00040002ff008988 */ /* 0x0003e40008000804 */
.L_x_10:
[----:B------:R-:W-:Y:S05]  /*01f0*/  BSYNC.RECONVERGENT B0 ;  /* 0x0000000000007941 */ /* 0x000fea0003800200 */
.L_x_9:
[----:B------:R-:W-:Y:S06]  /*0200*/  BAR.SYNC.DEFER_BLOCKING 0x0 ;  /* 0x0000000000007b1d */ /* 0x000fec0000010000 */
[----:B-1----:R-:W1:Y:S02]  /*0210*/  LDS R2, [UR4+0x400] ;  /* 0x00040004ff027984 */ /* 0x002e640008000800 */
[----:B-1----:R-:W-:-:S13]  /*0220*/  ISETP.GE.AND P0, PT, R2, 0x2, PT ;  /* 0x000000020200780c */ /* 0x002fda0003f06270 */
[----:B------:R-:W-:Y:S05]  /*0230*/  @!P0 BRA `(.L_x_11) ;  /* 0x0000000000448947 */ /* 0x000fea0003800000 */
[----:B------:R-:W-:-:S05]  /*0240*/  UMOV UR5, 0x1 ;  /* 0x0000000100057882 */ /* 0x000fca0000000000 */
.L_x_14:
[----:B0-----:R-:W-:Y:S01]  /*0250*/  IMAD.U32 R3, RZ, RZ, UR5 ;  /* 0x00000005ff037e24 */ /* 0x001fe2000f8e00ff */
[----:B------:R-:W-:Y:S01]  /*0260*/  USHF.L.U32 UR5, UR5, 0x1, URZ ;  /* 0x0000000105057899 */ /* 0x000fe200080006ff */
[----:B------:R-:W-:Y:S03]  /*0270*/  BSSY.RECONVERGENT B0, `(.L_x_12) ;  /* 0x0000009000007945 */ /* 0x000fe60003800200 */
[----:B------:R-:W-:-:S06]  /*0280*/  UIADD3 UR6, UPT, UPT, UR5, -0x1, URZ ;  /* 0xffffffff05067890 */ /* 0x000fcc000fffe0ff */
[----:B------:R-:W-:-:S13]  /*0290*/  LOP3.LUT P0, RZ, R4, UR6, RZ, 0xc0, !PT ;  /* 0x0000000604ff7c12 */ /* 0x000fda000f80c0ff */
[----:B------:R-:W-:Y:S05]  /*02a0*/  @P0 BRA `(.L_x_13) ;  /* 0x0000000000140947 */ /* 0x000fea0003800000 */
[----:B------:R-:W-:Y:S01]  /*02b0*/  IMAD R3, R3, 0x4, R0 ;  /* 0x0000000403037824 */ /* 0x000fe200078e0200 */
[----:B------:R-:W-:Y:S05]  /*02c0*/  LDS R2, [R0] ;  /* 0x0000000000027984 */ /* 0x000fea0000000800 */
[----:B------:R-:W0:Y:S02]  /*02d0*/  LDS R3, [R3] ;  /* 0x0000000003037984 */ /* 0x000e240000000800 */
[----:B0-----:R-:W-:-:S13]  /*02e0*/  FSETP.GEU.AND P0, PT, R2, R3, PT ;  /* 0x000000030200720b */ /* 0x001fda0003f0e000 */
[----:B------:R0:W-:Y:S02]  /*02f0*/  @!P0 STS [R0], R3 ;  /* 0x0000000300008388 */ /* 0x0001e40000000800 */
.L_x_13:
[----:B------:R-:W-:Y:S05]  /*0300*/  BSYNC.RECONVERGENT B0 ;  /* 0x0000000000007941 */ /* 0x000fea0003800200 */
.L_x_12:
[----:B------:R-:W-:Y:S06]  /*0310*/  BAR.SYNC.DEFER_BLOCKING 0x0 ;  /* 0x0000000000007b1d */ /* 0x000fec0000010000 */
[----:B------:R-:W1:Y:S02]  /*0320*/  LDS R2, [UR4+0x400] ;  /* 0x00040004ff027984 */ /* 0x000e640008000800 */
[----:B-1----:R-:W-:-:S13]  /*0330*/  ISETP.LE.AND P0, PT, R2, UR5, PT ;  /* 0x0000000502007c0c */ /* 0x002fda000bf03270 */
[----:B------:R-:W-:Y:S05]  /*0340*/  @!P0 BRA `(.L_x_14) ;  /* 0xfffffffc00c08947 */ /* 0x000fea000383ffff */
.L_x_11:
[----:B------:R-:W-:-:S13]  /*0350*/  ISETP.NE.AND P0, PT, R4, RZ, PT ;  /* 0x000000ff0400720c */ /* 0x000fda0003f05270 */
[----:B------:R-:W-:Y:S05]  /*0360*/  @P0 EXIT ;  /* 0x000000000000094d */ /* 0x000fea0003800000 */
[----:B------:R-:W1:Y:S01]  /*0370*/  S2UR UR5, SR_CgaCtaId ;  /* 0x00000000000579c3 */ /* 0x000e620000008800 */
[----:B------:R-:W-:-:S07]  /*0380*/  UMOV UR4, 0x400 ;  /* 0x0000040000047882 */ /* 0x000fce0000000000 */
[----:B0-----:R-:W0:Y:S01]  /*0390*/  LDC.64 R2, c[0x0][0x388] ;  /* 0x0000e200ff027b82 */ /* 0x001e220000000a00 */
[----:B-1----:R-:W-:Y:S01]  /*03a0*/  ULEA UR4, UR5, UR4, 0x18 ;  /* 0x0000000405047291 */ /* 0x002fe2000f8ec0ff */
[----:B0-----:R-:W-:-:S08]  /*03b0*/  IMAD.WIDE R2, R5, 0x4, R2 ;  /* 0x0000000405027825 */ /* 0x001fd000078e0202 */
[----:B------:R-:W0:Y:S04]  /*03c0*/  LDS R7, [UR4] ;  /* 0x00000004ff077984 */ /* 0x000e280008000800 */
[----:B0-----:R-:W-:Y:S01]  /*03d0*/  STG.E desc[UR8][R2.64], R7 ;  /* 0x0000000702007986 */ /* 0x001fe2000c101908 */
[----:B------:R-:W-:Y:S05]  /*03e0*/  EXIT ;  /* 0x000000000000794d */ /* 0x000fea0003800000 */
.L_x_15:
        /* <DEDUP_REMOVED lines=9> */
.L_x_41:


//--------------------- .text._Z18vector_max_kernel2PfS_i --------------------------
	.section	.text._Z18vector_max_kernel2PfS_i,"ax",@progbits
	.align	128
        .global         _Z18vector_max_kernel2PfS_i
        .type           _Z18vector_max_kernel2PfS_i,@function
        .size           _Z18vector_max_kernel2PfS_i,(.L_x_42 - _Z18vector_max_kernel2PfS_i)
        .other          _Z18vector_max_kernel2PfS_i,@"STO_CUDA_ENTRY STV_DEFAULT"
_Z18vector_max_kernel2PfS_i:
.text._Z18vector_max_kernel2PfS_i:
        /* <DEDUP_REMOVED lines=15> */
[----:B0-----:R-:W-:-:S06]  /*00f0*/  ULEA UR4, UR5, UR4, 0x18 ;  /* 0x0000000405047291 */ /* 0x001fcc000f8ec0ff */
[----:B------:R-:W-:-:S05]  /*0100*/  LEA R7, R7, UR4, 0x2 ;  /* 0x0000000407077c11 */ /* 0x000fca000f8e10ff */
[----:B--2---:R0:W-:Y:S01]  /*0110*/  STS [R7], R2 ;  /* 0x0000000207007388 */ /* 0x0041e20000000800 */
[----:B------:R-:W-:Y:S06]  /*0120*/  BAR.SYNC.DEFER_BLOCKING 0x0 ;  /* 0x0000000000007b1d */ /* 0x000fec0000010000 */
[----:B------:R-:W-:Y:S05]  /*0130*/  @P0 EXIT ;  /* 0x000000000000094d */ /* 0x000fea0003800000 */
[----:B------:R-:W1:Y:S01]  /*0140*/  LDCU UR5, c[0x0][0x390] ;  /* 0x00007200ff0577ac */ /* 0x000e620008000800 */
[----:B------:R-:W2:Y:S01]  /*0150*/  LDS R8, [UR4] ;  /* 0x00000004ff087984 */ /* 0x000ea20008000800 */
[C---:B0-----:R-:W-:Y:S01]  /*0160*/  VIADD R2, R5.reuse, 0x100 ;  /* 0x0000010005027836 */ /* 0x041fe20000000000 */
[----:B------:R-:W-:Y:S04]  /*0170*/  BSSY.RECONVERGENT B0, `(.L_x_16) ;  /* 0x0000081000007945 */ /* 0x000fe80003800200 */
[----:B-1----:R-:W-:Y:S02]  /*0180*/  ISETP.GT.AND P0, PT, R2, UR5, PT ;  /* 0x0000000502007c0c */ /* 0x002fe4000bf04270 */
[----:B------:R-:W-:-:S04]  /*0190*/  IADD3 R5, PT, PT, -R5, UR5, RZ ;  /* 0x0000000505057c10 */ /* 0x000fc8000fffe1ff */
[----:B------:R-:W-:-:S04]  /*01a0*/  SEL R5, R5, 0x100, P0 ;  /* 0x0000010005057807 */ /* 0x000fc80000000000 */
[----:B------:R-:W-:-:S13]  /*01b0*/  ISETP.GE.AND P0, PT, R5, 0x2, PT ;  /* 0x000000020500780c */ /* 0x000fda0003f06270 */
[----:B--2---:R-:W-:Y:S05]  /*01c0*/  @!P0 BRA `(.L_x_17) ;  /* 0x0000000400ec8947 */ /* 0x004fea0003800000 */
[----:B------:R-:W-:Y:S01]  /*01d0*/  VIADD R2, R5, 0xfffffffe ;  /* 0xfffffffe05027836 */ /* 0x000fe20000000000 */
[----:B------:R-:W-:Y:S01]  /*01e0*/  BSSY.RECONVERGENT B1, `(.L_x_18) ;  /* 0x0000038000017945 */ /* 0x000fe20003800200 */
[----:B------:R-:W-:-:S03]  /*01f0*/  IMAD.MOV.U32 R3, RZ, RZ, 0x1 ;  /* 0x00000001ff037424 */ /* 0x000fc600078e00ff */
[----:B------:R-:W-:Y:S01]  /*0200*/  ISETP.GE.U32.AND P0, PT, R2, 0xf, PT ;  /* 0x0000000f0200780c */ /* 0x000fe20003f06070 */
[----:B------:R-:W-:-:S05]  /*0210*/  VIADD R2, R5, 0xffffffff ;  /* 0xffffffff05027836 */ /* 0x000fca0000000000 */
[----:B------:R-:W-:-:S07]  /*0220*/  LOP3.LUT R18, R2, 0xf, RZ, 0xc0, !PT ;  /* 0x0000000f02127812 */ /* 0x000fce00078ec0ff */
[----:B------:R-:W-:Y:S05]  /*0230*/  @!P0 BRA `(.L_x_19) ;  /* 0x0000000000c88947 */ /* 0x000fea0003800000 */
[----:B------:R-:W-:Y:S01]  /*0240*/  UIADD3 UR5, UPT, UPT, UR4, 0x20, URZ ;  /* 0x0000002004057890 */ /* 0x000fe2000fffe0ff */
[----:B------:R-:W-:Y:S01]  /*0250*/  LOP3.LUT R17, R2, 0xfffffff0, RZ, 0xc0, !PT ;  /* 0xfffffff002117812 */ /* 0x000fe200078ec0ff */
[----:B------:R-:W-:Y:S01]  /*0260*/  BSSY.RECONVERGENT B2, `(.L_x_20) ;  /* 0x000002e000027945 */ /* 0x000fe20003800200 */
[----:B------:R-:W-:-:S03]  /*0270*/  IMAD.MOV.U32 R3, RZ, RZ, RZ ;  /* 0x000000ffff037224 */ /* 0x000fc600078e00ff */
[----:B------:R-:W-:Y:S02]  /*0280*/  IMAD.MOV R17, RZ, RZ, -R17 ;  /* 0x000000ffff117224 */ /* 0x000fe400078e0a11 */
[----:B------:R-:W-:-:S07]  /*0290*/  IMAD.U32 R16, RZ, RZ, UR5 ;  /* 0x00000005ff107e24 */ /* 0x000fce000f8e00ff */
.L_x_21:
[----:B------:R-:W0:Y:S01]  /*02a0*/  LDS.128 R12, [R16+-0x20] ;  /* 0xffffe000100c7984 */ /* 0x000e220000000c00 */
[----:B------:R-:W-:Y:S02]  /*02b0*/  VIADD R17, R17, 0x10 ;  /* 0x0000001011117836 */ /* 0x000fe40000000000 */
[----:B------:R-:W-:Y:S01]  /*02c0*/  VIADD R3, R3, 0x10 ;  /* 0x0000001003037836 */ /* 0x000fe20000000000 */
[----:B------:R-:W1:Y:S02]  /*02d0*/  LDS.128 R4, [R16+-0x10] ;  /* 0xfffff00010047984 */ /* 0x000e640000000c00 */
[----:B------:R-:W-:Y:S02]  /*02e0*/  ISETP.NE.AND P1, PT, R17, RZ, PT ;  /* 0x000000ff1100720c */ /* 0x000fe40003f25270 */
[----:B0-----:R-:W-:-:S04]  /*02f0*/  FSETP.GEU.AND P0, PT, R8, R13, PT ;  /* 0x0000000d0800720b */ /* 0x001fc80003f0e000 */
[----:B------:R-:W-:Y:S02]  /*0300*/  FSEL R13, R13, R8, !P0 ;  /* 0x000000080d0d7208 */ /* 0x000fe40004000000 */
[----:B------:R-:W0:Y:S02]  /*0310*/  LDS.128 R8, [R16] ;  /* 0x0000000010087984 */ /* 0x000e240000000c00 */
[----:B------:R-:W-:-:S04]  /*0320*/  FSETP.GEU.AND P0, PT, R13, R14, PT ;  /* 0x0000000e0d00720b */ /* 0x000fc80003f0e000 */
[----:B------:R-:W-:-:S04]  /*0330*/  FSEL R14, R14, R13, !P0 ;  /* 0x0000000d0e0e7208 */ /* 0x000fc80004000000 */
[----:B------:R-:W-:-:S04]  /*0340*/  FSETP.GEU.AND P0, PT, R14, R15, PT ;  /* 0x0000000f0e00720b */ /* 0x000fc80003f0e000 */
[----:B------:R-:W-:-:S04]  /*0350*/  FSEL R15, R15, R14, !P0 ;  /* 0x0000000e0f0f7208 */ /* 0x000fc80004000000 */
[----:B-1----:R-:W-:-:S04]  /*0360*/  FSETP.GEU.AND P0, PT, R15, R4, PT ;  /* 0x000000040f00720b */ /* 0x002fc80003f0e000 */
[----:B------:R-:W-:Y:S02]  /*0370*/  FSEL R4, R4, R15, !P0 ;  /* 0x0000000f04047208 */ /* 0x000fe40004000000 */
[----:B------:R-:W1:Y:S02]  /*0380*/  LDS.128 R12, [R16+0x10] ;  /* 0x00001000100c7984 */ /* 0x000e640000000c00 */
[----:B------:R-:W-:-:S04]  /*0390*/  FSETP.GEU.AND P0, PT, R4, R5, PT ;  /* 0x000000050400720b */ /* 0x000fc80003f0e000 */
[----:B------:R-:W-:-:S04]  /*03a0*/  FSEL R5, R5, R4, !P0 ;  /* 0x0000000405057208 */ /* 0x000fc80004000000 */
[----:B------:R-:W-:-:S04]  /*03b0*/  FSETP.GEU.AND P0, PT, R5, R6, PT ;  /* 0x000000060500720b */ /* 0x000fc80003f0e000 */
[----:B------:R-:W-:Y:S02]  /*03c0*/  FSEL R6, R6, R5, !P0 ;  /* 0x0000000506067208 */ /* 0x000fe40004000000 */
[----:B------:R2:W3:Y:S02]  /*03d0*/  LDS R5, [R16+0x20] ;  /* 0x0000200010057984 */ /* 0x0004e40000000800 */
[----:B------:R-:W-:-:S04]  /*03e0*/  FSETP.GEU.AND P0, PT, R6, R7, PT ;  /* 0x000000070600720b */ /* 0x000fc80003f0e000 */
[----:B------:R-:W-:Y:S01]  /*03f0*/  FSEL R7, R7, R6, !P0 ;  /* 0x0000000607077208 */ /* 0x000fe20004000000 */
[----:B--2---:R-:W-:-:S03]  /*0400*/  VIADD R16, R16, 0x40 ;  /* 0x0000004010107836 */ /* 0x004fc60000000000 */
[----:B0-----:R-:W-:-:S04]  /*0410*/  FSETP.GEU.AND P0, PT, R7, R8, PT ;  /* 0x000000080700720b */ /* 0x001fc80003f0e000 */
[----:B------:R-:W-:-:S04]  /*0420*/  FSEL R8, R8, R7, !P0 ;  /* 0x0000000708087208 */ /* 0x000fc80004000000 */
[----:B------:R-:W-:-:S04]  /*0430*/  FSETP.GEU.AND P0, PT, R8, R9, PT ;  /* 0x000000090800720b */ /* 0x000fc80003f0e000 */
[----:B------:R-:W-:-:S04]  /*0440*/  FSEL R9, R9, R8, !P0 ;  /* 0x0000000809097208 */ /* 0x000fc80004000000 */
[----:B------:R-:W-:-:S04]  /*0450*/  FSETP.GEU.AND P0, PT, R9, R10, PT ;  /* 0x0000000a0900720b */ /* 0x000fc80003f0e000 */
[----:B------:R-:W-:-:S04]  /*0460*/  FSEL R10, R10, R9, !P0 ;  /* 0x000000090a0a7208 */ /* 0x000fc80004000000 */
[----:B------:R-:W-:-:S04]  /*0470*/  FSETP.GEU.AND P0, PT, R10, R11, PT ;  /* 0x0000000b0a00720b */ /* 0x000fc80003f0e000 */
[----:B------:R-:W-:-:S04]  /*0480*/  FSEL R11, R11, R10, !P0 ;  /* 0x0000000a0b0b7208 */ /* 0x000fc80004000000 */
[----:B-1----:R-:W-:-:S04]  /*0490*/  FSETP.GEU.AND P0, PT, R11, R12, PT ;  /* 0x0000000c0b00720b */ /* 0x002fc80003f0e000 */
[----:B------:R-:W-:-:S04]  /*04a0*/  FSEL R12, R12, R11, !P0 ;  /* 0x0000000b0c0c7208 */ /* 0x000fc80004000000 */
[----:B------:R-:W-:-:S04]  /*04b0*/  FSETP.GEU.AND P0, PT, R12, R13, PT ;  /* 0x0000000d0c00720b */ /* 0x000fc80003f0e000 */
[----:B------:R-:W-:-:S04]  /*04c0*/  FSEL R13, R13, R12, !P0 ;  /* 0x0000000c0d0d7208 */ /* 0x000fc80004000000 */
[----:B------:R-:W-:-:S04]  /*04d0*/  FSETP.GEU.AND P0, PT, R13, R14, PT ;  /* 0x0000000e0d00720b */ /* 0x000fc80003f0e000 */
[----:B------:R-:W-:-:S04]  /*04e0*/  FSEL R14, R14, R13, !P0 ;  /* 0x0000000d0e0e7208 */ /* 0x000fc80004000000 */
[----:B------:R-:W-:-:S04]  /*04f0*/  FSETP.GEU.AND P0, PT, R14, R15, PT ;  /* 0x0000000f0e00720b */ /* 0x000fc80003f0e000 */
[----:B------:R-:W-:-:S04]  /*0500*/  FSEL R8, R15, R14, !P0 ;  /* 0x0000000e0f087208 */ /* 0x000fc80004000000 */
[----:B---3--:R-:W-:-:S04]  /*0510*/  FSETP.GEU.AND P0, PT, R8, R5, PT ;  /* 0x000000050800720b */ /* 0x008fc80003f0e000 */
[----:B------:R-:W-:Y:S01]  /*0520*/  FSEL R8, R5, R8, !P0 ;  /* 0x0000000805087208 */ /* 0x000fe20004000000 */
[----:B------:R-:W-:Y:S08]  /*0530*/  @P1 BRA `(.L_x_21) ;  /* 0xfffffffc00581947 */ /* 0x000ff0000383ffff */
[----:B------:R-:W-:Y:S05]  /*0540*/  BSYNC.RECONVERGENT B2 ;  /* 0x0000000000027941 */ /* 0x000fea0003800200 */
.L_x_20:
[----:B------:R-:W-:-:S07]  /*0550*/  VIADD R3, R3, 0x1 ;  /* 0x0000000103037836 */ /* 0x000fce0000000000 */
.L_x_19:
[----:B------:R-:W-:Y:S05]  /*0560*/  BSYNC.RECONVERGENT B1 ;  /* 0x0000000000017941 */ /* 0x000fea0003800200 */
.L_x_18:
[----:B------:R-:W-:-:S13]  /*0570*/  ISETP.NE.AND P0, PT, R18, RZ, PT ;  /* 0x000000ff1200720c */ /* 0x000fda0003f05270 */
[----:B------:R-:W-:Y:S05]  /*0580*/  @!P0 BRA `(.L_x_17) ;  /* 0x0000000000fc8947 */ /* 0x000fea0003800000 */
[----:B------:R-:W-:Y:S01]  /*0590*/  ISETP.GE.U32.AND P1, PT, R18, 0x8, PT ;  /* 0x000000081200780c */ /* 0x000fe20003f26070 */
[----:B------:R-:W-:Y:S01]  /*05a0*/  BSSY.RECONVERGENT B1, `(.L_x_22) ;  /* 0x000001e000017945 */ /* 0x000fe20003800200 */
[----:B------:R-:W-:-:S04]  /*05b0*/  LOP3.LUT R9, R2, 0x7, RZ, 0xc0, !PT ;  /* 0x0000000702097812 */ /* 0x000fc800078ec0ff */
[----:B------:R-:W-:-:S07]  /*05c0*/  ISETP.NE.AND P0, PT, R9, RZ, PT ;  /* 0x000000ff0900720c */ /* 0x000fce0003f05270 */
[----:B------:R-:W-:Y:S06]  /*05d0*/  @!P1 BRA `(.L_x_23) ;  /* 0x0000000000689947 */ /* 0x000fec0003800000 */
[C---:B------:R-:W-:Y:S01]  /*05e0*/  LEA R4, R3.reuse, UR4, 0x2 ;  /* 0x0000000403047c11 */ /* 0x040fe2000f8e10ff */
[----:B------:R-:W-:-:S04]  /*05f0*/  VIADD R3, R3, 0x8 ;  /* 0x0000000803037836 */ /* 0x000fc80000000000 */
[----:B------:R-:W0:Y:S04]  /*0600*/  LDS R5, [R4] ;  /* 0x0000000004057984 */ /* 0x000e280000000800 */
[----:B------:R-:W1:Y:S04]  /*0610*/  LDS R6, [R4+0x4] ;  /* 0x0000040004067984 */ /* 0x000e680000000800 */
[----:B------:R-:W2:Y:S04]  /*0620*/  LDS R10, [R4+0x8] ;  /* 0x00000800040a7984 */ /* 0x000ea80000000800 */
[----:B------:R-:W3:Y:S04]  /*0630*/  LDS R12, [R4+0xc] ;  /* 0x00000c00040c7984 */ /* 0x000ee80000000800 */
[----:B------:R-:W4:Y:S04]  /*0640*/  LDS R14, [R4+0x10] ;  /* 0x00001000040e7984 */ /* 0x000f280000000800 */
[----:B------:R-:W5:Y:S04]  /*0650*/  LDS R16, [R4+0x14] ;  /* 0x0000140004107984 */ /* 0x000f680000000800 */
[----:B------:R-:W-:Y:S01]  /*0660*/  LDS R7, [R4+0x1c] ;  /* 0x00001c0004077984 */ /* 0x000fe20000000800 */
[----:B0-----:R-:W-:-:S04]  /*0670*/  FSETP.GEU.AND P1, PT, R8, R5, PT ;  /* 0x000000050800720b */ /* 0x001fc80003f2e000 */
[----:B------:R-:W-:Y:S02]  /*0680*/  FSEL R5, R5, R8, !P1 ;  /* 0x0000000805057208 */ /* 0x000fe40004800000 */
[----:B------:R-:W0:Y:S02]  /*0690*/  LDS R8, [R4+0x18] ;  /* 0x0000180004087984 */ /* 0x000e240000000800 */
[----:B-1----:R-:W-:-:S04]  /*06a0*/  FSETP.GEU.AND P1, PT, R5, R6, PT ;  /* 0x000000060500720b */ /* 0x002fc80003f2e000 */
[----:B------:R-:W-:-:S04]  /*06b0*/  FSEL R5, R6, R5, !P1 ;  /* 0x0000000506057208 */ /* 0x000fc80004800000 */
[----:B--2---:R-:W-:-:S04]  /*06c0*/  FSETP.GEU.AND P1, PT, R5, R10, PT ;  /* 0x0000000a0500720b */ /* 0x004fc80003f2e000 */
[----:B------:R-:W-:-:S04]  /*06d0*/  FSEL R5, R10, R5, !P1 ;  /* 0x000000050a057208 */ /* 0x000fc80004800000 */
[----:B---3--:R-:W-:-:S04]  /*06e0*/  FSETP.GEU.AND P1, PT, R5, R12, PT ;  /* 0x0000000c0500720b */ /* 0x008fc80003f2e000 */
[----:B------:R-:W-:-:S04]  /*06f0*/  FSEL R5, R12, R5, !P1 ;  /* 0x000000050c057208 */ /* 0x000fc80004800000 */
[----:B----4-:R-:W-:-:S04]  /*0700*/  FSETP.GEU.AND P1, PT, R5, R14, PT ;  /* 0x0000000e0500720b */ /* 0x010fc80003f2e000 */
[----:B------:R-:W-:-:S04]  /*0710*/  FSEL R5, R14, R5, !P1 ;  /* 0x000000050e057208 */ /* 0x000fc80004800000 */
[----:B-----5:R-:W-:-:S04]  /*0720*/  FSETP.GEU.AND P1, PT, R5, R16, PT ;  /* 0x000000100500720b */ /* 0x020fc80003f2e000 */
[----:B------:R-:W-:-:S04]  /*0730*/  FSEL R5, R16, R5, !P1 ;  /* 0x0000000510057208 */ /* 0x000fc80004800000 */
[----:B0-----:R-:W-:-:S04]  /*0740*/  FSETP.GEU.AND P1, PT, R5, R8, PT ;  /* 0x000000080500720b */ /* 0x001fc80003f2e000 */
[----:B------:R-:W-:-:S04]  /*0750*/  FSEL R8, R8, R5, !P1 ;  /* 0x0000000508087208 */ /* 0x000fc80004800000 */
[----:B------:R-:W-:-:S04]  /*0760*/  FSETP.GEU.AND P1, PT, R8, R7, PT ;  /* 0x000000070800720b */ /* 0x000fc80003f2e000 */
[----:B------:R-:W-:-:S09]  /*0770*/  FSEL R8, R7, R8, !P1 ;  /* 0x0000000807087208 */ /* 0x000fd20004800000 */
.L_x_23:
[----:B------:R-:W-:Y:S05]  /*0780*/  BSYNC.RECONVERGENT B1 ;  /* 0x0000000000017941 */ /* 0x000fea0003800200 */
.L_x_22:
        /* <DEDUP_REMOVED lines=11> */
[----:B------:R-:W3:Y:S01]  /*0840*/  LDS R12, [R4+0xc] ;  /* 0x00000c00040c7984 */ /* 0x000ee20000000800 */
[----:B0-----:R-:W-:-:S04]  /*0850*/  FSETP.GEU.AND P1, PT, R8, R5, PT ;  /* 0x000000050800720b */ /* 0x001fc80003f2e000 */
[----:B------:R-:W-:-:S04]  /*0860*/  FSEL R5, R5, R8, !P1 ;  /* 0x0000000805057208 */ /* 0x000fc80004800000 */
[----:B-1----:R-:W-:-:S04]  /*0870*/  FSETP.GEU.AND P1, PT, R5, R6, PT ;  /* 0x000000060500720b */ /* 0x002fc80003f2e000 */
[----:B------:R-:W-:-:S04]  /*0880*/  FSEL R5, R6, R5, !P1 ;  /* 0x0000000506057208 */ /* 0x000fc80004800000 */
[----:B--2---:R-:W-:-:S04]  /*0890*/  FSETP.GEU.AND P1, PT, R5, R10, PT ;  /* 0x0000000a0500720b */ /* 0x004fc80003f2e000 */
[----:B------:R-:W-:-:S04]  /*08a0*/  FSEL R5, R10, R5, !P1 ;  /* 0x000000050a057208 */ /* 0x000fc80004800000 */
[----:B---3--:R-:W-:-:S04]  /*08b0*/  FSETP.GEU.AND P1, PT, R5, R12, PT ;  /* 0x0000000c0500720b */ /* 0x008fc80003f2e000 */
[----:B------:R-:W-:-:S09]  /*08c0*/  FSEL R8, R12, R5, !P1 ;  /* 0x000000050c087208 */ /* 0x000fd20004800000 */
.L_x_25:
[----:B------:R-:W-:Y:S05]  /*08d0*/  BSYNC.RECONVERGENT B1 ;  /* 0x0000000000017941 */ /* 0x000fea0003800200 */
.L_x_24:
[----:B------:R-:W-:Y:S05]  /*08e0*/  @!P0 BRA `(.L_x_17) ;  /* 0x0000000000248947 */ /* 0x000fea0003800000 */
[----:B------:R-:W-:Y:S01]  /*08f0*/  LEA R3, R3, UR4, 0x2 ;  /* 0x0000000403037c11 */ /* 0x000fe2000f8e10ff */
[----:B------:R-:W-:-:S07]  /*0900*/  IMAD.MOV R2, RZ, RZ, -R2 ;  /* 0x000000ffff027224 */ /* 0x000fce00078e0a02 */
.L_x_26:
[----:B------:R0:W1:Y:S01]  /*0910*/  LDS R5, [R3] ;  /* 0x0000000003057984 */ /* 0x0000620000000800 */
[----:B------:R-:W-:-:S05]  /*0920*/  VIADD R2, R2, 0x1 ;  /* 0x0000000102027836 */ /* 0x000fca0000000000 */
[----:B------:R-:W-:Y:S01]  /*0930*/  ISETP.NE.AND P1, PT, R2, RZ, PT ;  /* 0x000000ff0200720c */ /* 0x000fe20003f25270 */
[----:B0-----:R-:W-:Y:S01]  /*0940*/  VIADD R3, R3, 0x4 ;  /* 0x0000000403037836 */ /* 0x001fe20000000000 */
[----:B-1----:R-:W-:-:S04]  /*0950*/  FSETP.GEU.AND P0, PT, R8, R5, PT ;  /* 0x000000050800720b */ /* 0x002fc80003f0e000 */
[----:B------:R-:W-:-:S07]  /*0960*/  FSEL R8, R5, R8, !P0 ;  /* 0x0000000805087208 */ /* 0x000fce0004000000 */
[----:B------:R-:W-:Y:S05]  /*0970*/  @P1 BRA `(.L_x_26) ;  /* 0xfffffffc00e41947 */ /* 0x000fea000383ffff */
.L_x_17:
[----:B------:R-:W-:Y:S05]  /*0980*/  BSYNC.RECONVERGENT B0 ;  /* 0x0000000000007941 */ /* 0x000fea0003800200 */
.L_x_16:
[----:B------:R-:W0:Y:S02]  /*0990*/  LDC.64 R2, c[0x0][0x388] ;  /* 0x0000e200ff027b82 */ /* 0x000e240000000a00 */
[----:B0-----:R-:W-:-:S05]  /*09a0*/  IMAD.WIDE R2, R0, 0x4, R2 ;  /* 0x0000000400027825 */ /* 0x001fca00078e0202 */
[----:B------:R-:W-:Y:S01]  /*09b0*/  STG.E desc[UR6][R2.64], R8 ;  /* 0x0000000802007986 */ /* 0x000fe2000c101906 */
[----:B------:R-:W-:Y:S05]  /*09c0*/  EXIT ;  /* 0x000000000000794d */ /* 0x000fea0003800000 */
.L_x_27:
        /* <DEDUP_REMOVED lines=11> */
.L_x_42:


//--------------------- .text._Z18vector_max_kernel1PfS_i --------------------------
	.section	.text._Z18vector_max_kernel1PfS_i,"ax",@progbits
	.align	128
        .global         _Z18vector_max_kernel1PfS_i
        .type           _Z18vector_max_kernel1PfS_i,@function
        .size           _Z18vector_max_kernel1PfS_i,(.L_x_43 - _Z18vector_max_kernel1PfS_i)
        .other          _Z18vector_max_kernel1PfS_i,@"STO_CUDA_ENTRY STV_DEFAULT"
_Z18vector_max_kernel1PfS_i:
.text._Z18vector_max_kernel1PfS_i:
[----:B------:R-:W-:Y:S01]  /*0000*/  LDC R1, c[0x0][0x37c] ;  /* 0x0000df00ff017b82 */ /* 0x000fe20000000800 */
[----:B------:R-:W0:Y:S07]  /*0010*/  S2R R5, SR_TID.X ;  /* 0x0000000000057919 */ /* 0x000e2e0000002100 */
[----:B------:R-:W1:Y:S01]  /*0020*/  S2UR UR4, SR_CTAID.X ;  /* 0x00000000000479c3 */ /* 0x000e620000002500 */
[----:B------:R-:W1:Y:S07]  /*0030*/  S2R R3, SR_CTAID.Y ;  /* 0x0000000000037919 */ /* 0x000e6e0000002600 */
[----:B------:R-:W1:Y:S01]  /*0040*/  LDC R6, c[0x0][0x370] ;  /* 0x0000dc00ff067b82 */ /* 0x000e620000000800 */
[----:B------:R-:W2:Y:S01]  /*0050*/  LDCU UR5, c[0x0][0x360] ;  /* 0x00006c00ff0577ac */ /* 0x000ea20008000800 */
[----:B0-----:R-:W-:Y:S01]  /*0060*/  ISETP.NE.AND P0, PT, R5, RZ, PT ;  /* 0x000000ff0500720c */ /* 0x001fe20003f05270 */
[----:B-1----:R-:W-:-:S04]  /*0070*/  IMAD R6, R6, R3, UR4 ;  /* 0x0000000406067e24 */ /* 0x002fc8000f8e0203 */
[----:B--2---:R-:W-:-:S08]  /*0080*/  IMAD R5, R6, UR5, R5 ;  /* 0x0000000506057c24 */ /* 0x004fd0000f8e0205 */
[----:B------:R-:W-:Y:S05]  /*0090*/  @P0 EXIT ;  /* 0x000000000000094d */ /* 0x000fea0003800000 */
[----:B------:R-:W0:Y:S01]  /*00a0*/  LDC.64 R2, c[0x0][0x380] ;  /* 0x0000e000ff027b82 */ /* 0x000e220000000a00 */
[----:B------:R-:W1:Y:S01]  /*00b0*/  LDCU.64 UR4, c[0x0][0x358] ;  /* 0x00006b00ff0477ac */ /* 0x000e620008000a00 */
[----:B------:R-:W2:Y:S01]  /*00c0*/  LDCU UR6, c[0x0][0x390] ;  /* 0x00007200ff0677ac */ /* 0x000ea20008000800 */
[----:B0-----:R-:W-:-:S05]  /*00d0*/  IMAD.WIDE R2, R5, 0x4, R2 ;  /* 0x0000000405027825 */ /* 0x001fca00078e0202 */
[----:B-1----:R0:W5:Y:S01]  /*00e0*/  LDG.E R0, desc[UR4][R2.64] ;  /* 0x0000000402007981 */ /* 0x002162000c1e1900 */
[C---:B------:R-:W-:Y:S01]  /*00f0*/  VIADD R4, R5.reuse, 0x100 ;  /* 0x0000010005047836 */ /* 0x040fe20000000000 */
[----:B--2---:R-:W-:Y:S01]  /*0100*/  IADD3 R5, PT, PT, -R5, UR6, RZ ;  /* 0x0000000605057c10 */ /* 0x004fe2000fffe1ff */
[----:B------:R-:W-:Y:S03]  /*0110*/  BSSY.RECONVERGENT B0, `(.L_x_28) ;  /* 0x000008c000007945 */ /* 0x000fe60003800200 */
[----:B------:R-:W-:-:S04]  /*0120*/  ISETP.GT.AND P0, PT, R4, UR6, PT ;  /* 0x0000000604007c0c */ /* 0x000fc8000bf04270 */
[----:B------:R-:W-:-:S04]  /*0130*/  SEL R5, R5, 0x100, P0 ;  /* 0x0000010005057807 */ /* 0x000fc80000000000 */
[----:B------:R-:W-:-:S13]  /*0140*/  ISETP.GE.AND P0, PT, R5, 0x2, PT ;  /* 0x000000020500780c */ /* 0x000fda0003f06270 */
[----:B0-----:R-:W-:Y:S05]  /*0150*/  @!P0 BRA `(.L_x_29) ;  /* 0x00000008001c8947 */ /* 0x001fea0003800000 */
[C---:B------:R-:W-:Y:S01]  /*0160*/  VIADD R4, R5.reuse, 0xfffffffe ;  /* 0xfffffffe05047836 */ /* 0x040fe20000000000 */
[----:B------:R-:W-:Y:S01]  /*0170*/  BSSY.RECONVERGENT B1, `(.L_x_30) ;  /* 0x0000044000017945 */ /* 0x000fe20003800200 */
[----:B------:R-:W-:Y:S02]  /*0180*/  VIADD R7, R5, 0xffffffff ;  /* 0xffffffff05077836 */ /* 0x000fe40000000000 */
[----:B------:R-:W-:Y:S01]  /*0190*/  IMAD.MOV.U32 R5, RZ, RZ, 0x1 ;  /* 0x00000001ff057424 */ /* 0x000fe200078e00ff */
[----:B------:R-:W-:Y:S02]  /*01a0*/  ISETP.GE.U32.AND P0, PT, R4, 0xf, PT ;  /* 0x0000000f0400780c */ /* 0x000fe40003f06070 */
[----:B------:R-:W-:-:S11]  /*01b0*/  LOP3.LUT R22, R7, 0xf, RZ, 0xc0, !PT ;  /* 0x0000000f07167812 */ /* 0x000fd600078ec0ff */
[----:B------:R-:W-:Y:S05]  /*01c0*/  @!P0 BRA `(.L_x_31) ;  /* 0x0000000000f88947 */ /* 0x000fea0003800000 */
[----:B------:R-:W-:Y:S01]  /*01d0*/  IADD3 R4, P0, PT, R2, 0x20, RZ ;  /* 0x0000002002047810 */ /* 0x000fe20007f1e0ff */
[----:B------:R-:W-:Y:S01]  /*01e0*/  BSSY.RECONVERGENT B2, `(.L_x_32) ;  /* 0x000003b000027945 */ /* 0x000fe20003800200 */
[----:B------:R-:W-:Y:S01]  /*01f0*/  LOP3.LUT R10, R7, 0xfffffff0, RZ, 0xc0, !PT ;  /* 0xfffffff0070a7812 */ /* 0x000fe200078ec0ff */
[----:B------:R-:W-:Y:S02]  /*0200*/  IMAD.MOV.U32 R8, RZ, RZ, RZ ;  /* 0x000000ffff087224 */ /* 0x000fe400078e00ff */
[----:B------:R-:W-:Y:S02]  /*0210*/  IMAD.X R5, RZ, RZ, R3, P0 ;  /* 0x000000ffff057224 */ /* 0x000fe400000e0603 */
[----:B------:R-:W-:-:S07]  /*0220*/  IMAD.MOV R10, RZ, RZ, -R10 ;  /* 0x000000ffff0a7224 */ /* 0x000fce00078e0a0a */
.L_x_33:
[----:B------:R-:W2:Y:S04]  /*0230*/  LDG.E R23, desc[UR4][R4.64+-0x1c] ;  /* 0xffffe40404177981 */ /* 0x000ea8000c1e1900 */
[----:B------:R-:W3:Y:S04]  /*0240*/  LDG.E R25, desc[UR4][R4.64+-0x18] ;  /* 0xffffe80404197981 */ /* 0x000ee8000c1e1900 */
[----:B------:R-:W4:Y:S04]  /*0250*/  LDG.E R27, desc[UR4][R4.64+-0x14] ;  /* 0xffffec04041b7981 */ /* 0x000f28000c1e1900 */
        /* <DEDUP_REMOVED lines=12> */
[----:B------:R0:W4:Y:S01]  /*0320*/  LDG.E R9, desc[UR4][R4.64+0x20] ;  /* 0x0000200404097981 */ /* 0x000122000c1e1900 */
[----:B------:R-:W-:-:S02]  /*0330*/  VIADD R10, R10, 0x10 ;  /* 0x000000100a0a7836 */ /* 0x000fc40000000000 */
[----:B------:R-:W-:-:S03]  /*0340*/  VIADD R8, R8, 0x10 ;  /* 0x0000001008087836 */ /* 0x000fc60000000000 */
[----:B------:R-:W-:Y:S02]  /*0350*/  ISETP.NE.AND P1, PT, R10, RZ, PT ;  /* 0x000000ff0a00720c */ /* 0x000fe40003f25270 */
[----:B0-----:R-:W-:-:S05]  /*0360*/  IADD3 R4, P2, PT, R4, 0x40, RZ ;  /* 0x0000004004047810 */ /* 0x001fca0007f5e0ff */
[----:B------:R-:W-:Y:S01]  /*0370*/  IMAD.X R5, RZ, RZ, R5, P2 ;  /* 0x000000ffff057224 */ /* 0x000fe200010e0605 */
[----:B--2--5:R-:W-:-:S04]  /*0380*/  FSETP.GEU.AND P0, PT, R0, R23, PT ;  /* 0x000000170000720b */ /* 0x024fc80003f0e000 */
[----:B------:R-:W-:-:S04]  /*0390*/  FSEL R0, R23, R0, !P0 ;  /* 0x0000000017007208 */ /* 0x000fc80004000000 */
[----:B---3--:R-:W-:-:S04]  /*03a0*/  FSETP.GEU.AND P0, PT, R0, R25, PT ;  /* 0x000000190000720b */ /* 0x008fc80003f0e000 */
[----:B------:R-:W-:-:S04]  /*03b0*/  FSEL R0, R25, R0, !P0 ;  /* 0x0000000019007208 */ /* 0x000fc80004000000 */
[----:B----4-:R-:W-:-:S04]  /*03c0*/  FSETP.GEU.AND P0, PT, R0, R27, PT ;  /* 0x0000001b0000720b */ /* 0x010fc80003f0e000 */
[----:B------:R-:W-:-:S04]  /*03d0*/  FSEL R0, R27, R0, !P0 ;  /* 0x000000001b007208 */ /* 0x000fc80004000000 */
[----:B------:R-:W-:-:S04]  /*03e0*/  FSETP.GEU.AND P0, PT, R0, R29, PT ;  /* 0x0000001d0000720b */ /* 0x000fc80003f0e000 */
        /* <DEDUP_REMOVED lines=24> */
[----:B------:R-:W-:Y:S01]  /*0570*/  FSEL R0, R9, R0, !P0 ;  /* 0x0000000009007208 */ /* 0x000fe20004000000 */
[----:B------:R-:W-:Y:S08]  /*0580*/  @P1 BRA `(.L_x_33) ;  /* 0xfffffffc00281947 */ /* 0x000ff0000383ffff */
[----:B------:R-:W-:Y:S05]  /*0590*/  BSYNC.RECONVERGENT B2 ;  /* 0x0000000000027941 */ /* 0x000fea0003800200 */
.L_x_32:
[----:B------:R-:W-:-:S07]  /*05a0*/  VIADD R5, R8, 0x1 ;  /* 0x0000000108057836 */ /* 0x000fce0000000000 */
.L_x_31:
[----:B------:R-:W-:Y:S05]  /*05b0*/  BSYNC.RECONVERGENT B1 ;  /* 0x0000000000017941 */ /* 0x000fea0003800200 */
.L_x_30:
[----:B------:R-:W-:-:S13]  /*05c0*/  ISETP.NE.AND P0, PT, R22, RZ, PT ;  /* 0x000000ff1600720c */ /* 0x000fda0003f05270 */
[----:B------:R-:W-:Y:S05]  /*05d0*/  @!P0 BRA `(.L_x_29) ;  /* 0x0000000000fc8947 */ /* 0x000fea0003800000 */
[----:B------:R-:W-:Y:S01]  /*05e0*/  ISETP.GE.U32.AND P1, PT, R22, 0x8, PT ;  /* 0x000000081600780c */ /* 0x000fe20003f26070 */
[----:B------:R-:W-:Y:S01]  /*05f0*/  BSSY.RECONVERGENT B1, `(.L_x_34) ;  /* 0x000001e000017945 */ /* 0x000fe20003800200 */
[----:B------:R-:W-:-:S04]  /*0600*/  LOP3.LUT R4, R7, 0x7, RZ, 0xc0, !PT ;  /* 0x0000000707047812 */ /* 0x000fc800078ec0ff */
[----:B------:R-:W-:-:S07]  /*0610*/  ISETP.NE.AND P0, PT, R4, RZ, PT ;  /* 0x000000ff0400720c */ /* 0x000fce0003f05270 */
[----:B------:R-:W-:Y:S06]  /*0620*/  @!P1 BRA `(.L_x_35) ;  /* 0x0000000000689947 */ /* 0x000fec0003800000 */
[----:B------:R-:W-:-:S05]  /*0630*/  IMAD.WIDE R8, R5, 0x4, R2 ;  /* 0x0000000405087825 */ /* 0x000fca00078e0202 */
[----:B------:R-:W2:Y:S04]  /*0640*/  LDG.E R11, desc[UR4][R8.64] ;  /* 0x00000004080b7981 */ /* 0x000ea8000c1e1900 */
[----:B------:R-:W3:Y:S04]  /*0650*/  LDG.E R13, desc[UR4][R8.64+0x4] ;  /* 0x00000404080d7981 */ /* 0x000ee8000c1e1900 */
[----:B------:R-:W4:Y:S04]  /*0660*/  LDG.E R15, desc[UR4][R8.64+0x8] ;  /* 0x00000804080f7981 */ /* 0x000f28000c1e1900 */
[----:B------:R-:W4:Y:S04]  /*0670*/  LDG.E R17, desc[UR4][R8.64+0xc] ;  /* 0x00000c0408117981 */ /* 0x000f28000c1e1900 */
[----:B------:R-:W4:Y:S04]  /*0680*/  LDG.E R19, desc[UR4][R8.64+0x10] ;  /* 0x0000100408137981 */ /* 0x000f28000c1e1900 */
[----:B------:R-:W4:Y:S04]  /*0690*/  LDG.E R21, desc[UR4][R8.64+0x14] ;  /* 0x0000140408157981 */ /* 0x000f28000c1e1900 */
[----:B------:R-:W4:Y:S04]  /*06a0*/  LDG.E R23, desc[UR4][R8.64+0x18] ;  /* 0x0000180408177981 */ /* 0x000f28000c1e1900 */
[----:B------:R-:W4:Y:S01]  /*06b0*/  LDG.E R25, desc[UR4][R8.64+0x1c] ;  /* 0x00001c0408197981 */ /* 0x000f22000c1e1900 */
[----:B------:R-:W-:Y:S01]  /*06c0*/  VIADD R5, R5, 0x8 ;  /* 0x0000000805057836 */ /* 0x000fe20000000000 */
        /* <DEDUP_REMOVED lines=15> */
[----:B------:R-:W-:-:S09]  /*07c0*/  FSEL R0, R25, R0, !P1 ;  /* 0x0000000019007208 */ /* 0x000fd20004800000 */
.L_x_35:
[----:B------:R-:W-:Y:S05]  /*07d0*/  BSYNC.RECONVERGENT B1 ;  /* 0x0000000000017941 */ /* 0x000fea0003800200 */
.L_x_34:
        /* <DEDUP_REMOVED lines=19> */
[----:B------:R-:W-:-:S09]  /*0910*/  FSEL R0, R17, R0, !P1 ;  /* 0x0000000011007208 */ /* 0x000fd20004800000 */
.L_x_37:
[----:B------:R-:W-:Y:S05]  /*0920*/  BSYNC.RECONVERGENT B1 ;  /* 0x0000000000017941 */ /* 0x000fea0003800200 */
.L_x_36:
[----:B------:R-:W-:Y:S05]  /*0930*/  @!P0 BRA `(.L_x_29) ;  /* 0x0000000000248947 */ /* 0x000fea0003800000 */
[----:B------:R-:W-:-:S07]  /*0940*/  IMAD.MOV R7, RZ, RZ, -R7 ;  /* 0x000000ffff077224 */ /* 0x000fce00078e0a07 */
.L_x_38:
[----:B------:R-:W-:-:S06]  /*0950*/  IMAD.WIDE R8, R5, 0x4, R2 ;  /* 0x0000000405087825 */ /* 0x000fcc00078e0202 */
[----:B------:R-:W2:Y:S01]  /*0960*/  LDG.E R9, desc[UR4][R8.64] ;  /* 0x0000000408097981 */ /* 0x000ea2000c1e1900 */
[----:B------:R-:W-:Y:S02]  /*0970*/  VIADD R7, R7, 0x1 ;  /* 0x0000000107077836 */ /* 0x000fe40000000000 */
[----:B------:R-:W-:-:S03]  /*0980*/  VIADD R5, R5, 0x1 ;  /* 0x0000000105057836 */ /* 0x000fc60000000000 */
[----:B------:R-:W-:Y:S02]  /*0990*/  ISETP.NE.AND P1, PT, R7, RZ, PT ;  /* 0x000000ff0700720c */ /* 0x000fe40003f25270 */
[----:B--2--5:R-:W-:-:S04]  /*09a0*/  FSETP.GEU.AND P0, PT, R0, R9, PT ;  /* 0x000000090000720b */ /* 0x024fc80003f0e000 */
[----:B------:R-:W-:-:S07]  /*09b0*/  FSEL R0, R9, R0, !P0 ;  /* 0x0000000009007208 */ /* 0x000fce0004000000 */
[----:B------:R-:W-:Y:S05]  /*09c0*/  @P1 BRA `(.L_x_38) ;  /* 0xfffffffc00e01947 */ /* 0x000fea000383ffff */
.L_x_29:
[----:B------:R-:W-:Y:S05]  /*09d0*/  BSYNC.RECONVERGENT B0 ;  /* 0x0000000000007941 */ /* 0x000fea0003800200 */
.L_x_28:
[----:B------:R-:W0:Y:S02]  /*09e0*/  LDC.64 R2, c[0x0][0x388] ;  /* 0x0000e200ff027b82 */ /* 0x000e240000000a00 */
[----:B0-----:R-:W-:-:S05]  /*09f0*/  IMAD.WIDE R6, R6, 0x4, R2 ;  /* 0x0000000406067825 */ /* 0x001fca00078e0202 */
[----:B-----5:R-:W-:Y:S01]  /*0a00*/  STG.E desc[UR4][R6.64], R0 ;  /* 0x0000000006007986 */ /* 0x020fe2000c101904 */
[----:B------:R-:W-:Y:S05]  /*0a10*/  EXIT ;  /* 0x000000000000794d */ /* 0x000fea0003800000 */
.L_x_39:
        /* <DEDUP_REMOVED lines=14> */
.L_x_43:


//--------------------- .nv.shared._Z18vector_max_kernel4PfS_i --------------------------
	.section	.nv.shared._Z18vector_max_kernel4PfS_i,"aw",@nobits
	.sectionflags	@""
	.align	4
.nv.shared._Z18vector_max_kernel4PfS_i:
	.zero		2052


//--------------------- .nv.shared.reserved.0     --------------------------
	.section	.nv.shared.reserved.0,"aw",@nobits
	.weak		__nv_reservedSMEM_offset_0_alias
	.size		__nv_reservedSMEM_offset_0_alias, 0, 64
	.other		__nv_reservedSMEM_offset_0_alias,@"STO_CUDA_RESERVED_SHARED STV_DEFAULT"
__nv_reservedSMEM_offset_0_alias:
	.zero		0
	.zero		64


//--------------------- .nv.shared._Z18vector_max_kernel3PfS_i --------------------------
	.section	.nv.shared._Z18vector_max_kernel3PfS_i,"aw",@nobits
	.sectionflags	@""
	.align	4
.nv.shared._Z18vector_max_kernel3PfS_i:
	.zero		2052


//--------------------- .nv.shared._Z18vector_max_kernel2PfS_i --------------------------
	.section	.nv.shared._Z18vector_max_kernel2PfS_i,"aw",@nobits
	.sectionflags	@""
	.align	4
.nv.shared._Z18vector_max_kernel2PfS_i:
	.zero		2048


//--------------------- .nv.constant0._Z18vector_max_kernel4PfS_i --------------------------
	.section	.nv.constant0._Z18vector_max_kernel4PfS_i,"a",@progbits
	.sectionflags	@""
	.align	4
.nv.constant0._Z18vector_max_kernel4PfS_i:
	.zero		916


//--------------------- .nv.constant0._Z18vector_max_kernel3PfS_i --------------------------
	.section	.nv.constant0._Z18vector_max_kernel3PfS_i,"a",@progbits
	.sectionflags	@""
	.align	4
.nv.constant0._Z18vector_max_kernel3PfS_i:
	.zero		916


//--------------------- .nv.constant0._Z18vector_max_kernel2PfS_i --------------------------
	.section	.nv.constant0._Z18vector_max_kernel2PfS_i,"a",@progbits
	.sectionflags	@""
	.align	4
.nv.constant0._Z18vector_max_kernel2PfS_i:
	.zero		916


//--------------------- .nv.constant0._Z18vector_max_kernel1PfS_i --------------------------
	.section	.nv.constant0._Z18vector_max_kernel1PfS_i,"a",@progbits
	.sectionflags	@""
	.align	4
.nv.constant0._Z18vector_max_kernel1PfS_i:
	.zero		916


//--------------------- SYMBOLS --------------------------

	.type		.nv.reservedSmem.offset0,@object
	.size		.nv.reservedSmem.offset0,0x4
	.type		.nv.reservedSmem.cap,@object
	.size		.nv.reservedSmem.cap,0x4
